def gluon_wgmma(
    a_ptr,
    b_ptr,
    c_ptr,
    M,
    N,
    K,
    stride_am,
    stride_bk,
    stride_cm,
    BLOCK_M: gl.constexpr,
    BLOCK_N: gl.constexpr,
    BLOCK_K: gl.constexpr,
    DTYPE: gl.constexpr,
    A_LAYOUT: gl.constexpr,
    B_LAYOUT: gl.constexpr,
    C_LAYOUT: gl.constexpr,
    B_SHAPE: gl.constexpr,
    TRANS_B: gl.constexpr,
    NUM_BUFFERS: gl.constexpr,
    NUM_WARPS: gl.constexpr,
):
    a_desc = tma.make_tensor_descriptor(
        a_ptr, [M, K], [stride_am, 1], [BLOCK_M, BLOCK_K], A_LAYOUT
    )
    b_desc = tma.make_tensor_descriptor(
        b_ptr,
        [N, K] if TRANS_B else [K, N],
        [stride_bk, 1],
        B_SHAPE,
        B_LAYOUT,
    )
    c_desc = tma.make_tensor_descriptor(
        c_ptr, [M, N], [stride_cm, 1], [BLOCK_M, BLOCK_N], C_LAYOUT
    )

    a_bufs = gl.allocate_shared_memory(
        DTYPE, [NUM_BUFFERS, BLOCK_M, BLOCK_K], A_LAYOUT
    )
    b_bufs = gl.allocate_shared_memory(DTYPE, [NUM_BUFFERS] + B_SHAPE, B_LAYOUT)

    pid_m = gl.program_id(0)
    pid_n = gl.program_id(1)
    off_m = pid_m * BLOCK_M
    off_n = pid_n * BLOCK_N

    mma_layout: gl.constexpr = pick_wgmma_layout(DTYPE, BLOCK_M, BLOCK_N, NUM_WARPS)
    acc = warpgroup_mma_init(
        gl.zeros((BLOCK_M, BLOCK_N), dtype=gl.float32, layout=mma_layout)
    )

    bars = gl.allocate_shared_memory(
        gl.int64, [NUM_BUFFERS, 1], mbarrier.MBarrierLayout()
    )
    for i in gl.static_range(NUM_BUFFERS):
        mbarrier.init(bars.index(i), count=1)
    idx = 0
    phase = 0

    for k in range(0, K, BLOCK_K):
        a = a_bufs.index(idx)
        b = b_bufs.index(idx)
        bar = bars.index(idx)
        mbarrier.expect(bar, a_desc.block_type.nbytes + b_desc.block_type.nbytes)
        tma.async_copy_global_to_shared(a_desc, [off_m, k], bar, a)
        tma.async_copy_global_to_shared(
            b_desc, [off_n, k] if TRANS_B else [k, off_n], bar, b
        )
        mbarrier.wait(bar, phase=phase)

        if TRANS_B:
            b = b.permute((1, 0))
        acc = warpgroup_mma_wait(num_outstanding=0, deps=(acc,))
        acc = warpgroup_mma(a, b, acc, is_async=True)

        idx += 1
        if idx == NUM_BUFFERS:
            idx = 0
            phase ^= 1

    acc = warpgroup_mma_wait(num_outstanding=0, deps=(acc,))
    for i in gl.static_range(NUM_BUFFERS):
        mbarrier.invalidate(bars.index(i))

    c_smem = gl.allocate_shared_memory(DTYPE, [BLOCK_M, BLOCK_N], C_LAYOUT)
    c_smem.store(acc.to(DTYPE))
    fence_async_shared()
    tma.async_copy_shared_to_global(c_desc, [off_m, off_n], c_smem)
    tma.store_wait(pendings=0)

# config = {"BLOCK_K": 32, "BLOCK_M": 256, "BLOCK_N": 64, "arch": "sm_90", "dtype": "bf16", "num_buffers": 3, "num_warps": 4, "trans_b": 1}
# arch = sm_90


// ===== COMPILED SASS (sm_90a) =====

	.target	sm_90a

	.elftype	@"ET_EXEC"


//--------------------- .note.nv.tkinfo           --------------------------
	.section	.note.nv.tkinfo,"",@"SHT_NOTE"
	.sectionflags	@"SHF_NOTE_NV_TKINFO"
	.tkinfo
        /*0018*/ 	.word	0x00000002
        /*0030*/ 	.string	""
        /*0030*/ 	.string	"ptxas"
        /*0030*/ 	.string	"Cuda compilation tools, release 13.0, V13.0.88"
        /*0030*/ 	.string	"Build cuda_13.0.r13.0/compiler.36424714_0"
        /*0030*/ 	.string	"-v  -suppress-debug-info  -lineinfo  -arch sm_90a "



//--------------------- .note.nv.cuinfo           --------------------------
	.section	.note.nv.cuinfo,"",@"SHT_NOTE"
	.sectionflags	@"SHF_NOTE_NV_CUINFO"
        /*0018*/ 	.short	0x0002
        /*001a*/ 	.short	0x005a
        /*001c*/ 	.short	0x0082
	.zero		2


//--------------------- .nv.info                  --------------------------
	.section	.nv.info,"",@"SHT_CUDA_INFO"
	.align	4


	//----- nvinfo : EIATTR_REGCOUNT
	.align		4
        /*0000*/ 	.byte	0x04, 0x2f
        /*0002*/ 	.short	(.L_1 - .L_0)
	.align		4
.L_0:
        /*0004*/ 	.word	index@(gluon_wgmma)
        /*0008*/ 	.word	0x0000009a


	//----- nvinfo : EIATTR_FRAME_SIZE
	.align		4
.L_1:
        /*000c*/ 	.byte	0x04, 0x11
        /*000e*/ 	.short	(.L_3 - .L_2)
	.align		4
.L_2:
        /*0010*/ 	.word	index@(gluon_wgmma)
        /*0014*/ 	.word	0x00000000


	//----- nvinfo : EIATTR_MIN_STACK_SIZE
	.align		4
.L_3:
        /*0018*/ 	.byte	0x04, 0x12
        /*001a*/ 	.short	(.L_5 - .L_4)
	.align		4
.L_4:
        /*001c*/ 	.word	index@(gluon_wgmma)
        /*0020*/ 	.word	0x00000000
.L_5:


//--------------------- .nv.compat                --------------------------
	.section	.nv.compat,"",@"SHT_CUDA_COMPAT_INFO"
	.align	4
        /*0000*/ 	.byte	0x02, 0x09, 0x01, 0x00, 0x02, 0x02, 0x04, 0x00, 0x02, 0x05, 0x05, 0x00, 0x03, 0x07, 0x01, 0x01
        /*0010*/ 	.byte	0x02, 0x03, 0x03, 0x00, 0x02, 0x06, 0x01, 0x00, 0x04, 0x0b, 0x08, 0x00, 0x00, 0x00, 0x00, 0x00
        /*0020*/ 	.byte	0x00, 0x00, 0x00, 0x00


//--------------------- .nv.info.gluon_wgmma      --------------------------
	.section	.nv.info.gluon_wgmma,"",@"SHT_CUDA_INFO"
	.sectionflags	@""
	.align	4


	//----- nvinfo : EIATTR_CUDA_API_VERSION
	.align		4
        /*0000*/ 	.byte	0x04, 0x37
        /*0002*/ 	.short	(.L_7 - .L_6)
.L_6:
        /*0004*/ 	.word	0x00000082


	//----- nvinfo : EIATTR_KPARAM_INFO
	.align		4
.L_7:
        /*0008*/ 	.byte	0x04, 0x17
        /*000a*/ 	.short	(.L_9 - .L_8)
.L_8:
        /*000c*/ 	.word	0x00000000
        /*0010*/ 	.short	0x000a
        /*0012*/ 	.short	0x0048
        /*0014*/ 	.byte	0x00, 0xf4, 0x21, 0x00


	//----- nvinfo : EIATTR_KPARAM_INFO
	.align		4
.L_9:
        /*0018*/ 	.byte	0x04, 0x17
        /*001a*/ 	.short	(.L_11 - .L_10)
.L_10:
        /*001c*/ 	.word	0x00000000
        /*0020*/ 	.short	0x0009
        /*0022*/ 	.short	0x0040
        /*0024*/ 	.byte	0x00, 0xf4, 0x21, 0x00


	//----- nvinfo : EIATTR_KPARAM_INFO
	.align		4
.L_11:
        /*0028*/ 	.byte	0x04, 0x17
        /*002a*/ 	.short	(.L_13 - .L_12)
.L_12:
        /*002c*/ 	.word	0x00000000
        /*0030*/ 	.short	0x0008
        /*0032*/ 	.short	0x0038
        /*0034*/ 	.byte	0x00, 0xf0, 0x21, 0x00


	//----- nvinfo : EIATTR_KPARAM_INFO
	.align		4
.L_13:
        /*0038*/ 	.byte	0x04, 0x17
        /*003a*/ 	.short	(.L_15 - .L_14)
.L_14:
        /*003c*/ 	.word	0x00000000
        /*0040*/ 	.short	0x0007
        /*0042*/ 	.short	0x0030
        /*0044*/ 	.byte	0x00, 0xf0, 0x21, 0x00


	//----- nvinfo : EIATTR_KPARAM_INFO
	.align		4
.L_15:
        /*0048*/ 	.byte	0x04, 0x17
        /*004a*/ 	.short	(.L_17 - .L_16)
.L_16:
        /*004c*/ 	.word	0x00000000
        /*0050*/ 	.short	0x0006
        /*0052*/ 	.short	0x0028
        /*0054*/ 	.byte	0x00, 0xf0, 0x21, 0x00


	//----- nvinfo : EIATTR_KPARAM_INFO
	.align		4
.L_17:
        /*0058*/ 	.byte	0x04, 0x17
        /*005a*/ 	.short	(.L_19 - .L_18)
.L_18:
        /*005c*/ 	.word	0x00000000
        /*0060*/ 	.short	0x0005
        /*0062*/ 	.short	0x0020
        /*0064*/ 	.byte	0x00, 0xf0, 0x11, 0x00


	//----- nvinfo : EIATTR_KPARAM_INFO
	.align		4
.L_19:
        /*0068*/ 	.byte	0x04, 0x17
        /*006a*/ 	.short	(.L_21 - .L_20)
.L_20:
        /*006c*/ 	.word	0x00000000
        /*0070*/ 	.short	0x0004
        /*0072*/ 	.short	0x001c
        /*0074*/ 	.byte	0x00, 0xf0, 0x11, 0x00


	//----- nvinfo : EIATTR_KPARAM_INFO
	.align		4
.L_21:
        /*0078*/ 	.byte	0x04, 0x17
        /*007a*/ 	.short	(.L_23 - .L_22)
.L_22:
        /*007c*/ 	.word	0x00000000
        /*0080*/ 	.short	0x0003
        /*0082*/ 	.short	0x0018
        /*0084*/ 	.byte	0x00, 0xf0, 0x11, 0x00


	//----- nvinfo : EIATTR_KPARAM_INFO
	.align		4
.L_23:
        /*0088*/ 	.byte	0x04, 0x17
        /*008a*/ 	.short	(.L_25 - .L_24)
.L_24:
        /*008c*/ 	.word	0x00000000
        /*0090*/ 	.short	0x0002
        /*0092*/ 	.short	0x0010
        /*0094*/ 	.byte	0x00, 0xf4, 0x21, 0x00


	//----- nvinfo : EIATTR_KPARAM_INFO
	.align		4
.L_25:
        /*0098*/ 	.byte	0x04, 0x17
        /*009a*/ 	.short	(.L_27 - .L_26)
.L_26:
        /*009c*/ 	.word	0x00000000
        /*00a0*/ 	.short	0x0001
        /*00a2*/ 	.short	0x0008
        /*00a4*/ 	.byte	0x00, 0xf4, 0x21, 0x00


	//----- nvinfo : EIATTR_KPARAM_INFO
	.align		4
.L_27:
        /*00a8*/ 	.byte	0x04, 0x17
        /*00aa*/ 	.short	(.L_29 - .L_28)
.L_28:
        /*00ac*/ 	.word	0x00000000
        /*00b0*/ 	.short	0x0000
        /*00b2*/ 	.short	0x0000
        /*00b4*/ 	.byte	0x00, 0xf4, 0x21, 0x00


	//----- nvinfo : EIATTR_SPARSE_MMA_MASK
	.align		4
.L_29:
        /*00b8*/ 	.byte	0x03, 0x50
        /*00ba*/ 	.short	0x0000


	//----- nvinfo : EIATTR_MAXREG_COUNT
	.align		4
        /*00bc*/ 	.byte	0x03, 0x1b
        /*00be*/ 	.short	0x00ff


	//----- nvinfo : EIATTR_NUM_BARRIERS
	.align		4
        /*00c0*/ 	.byte	0x02, 0x4c
        /*00c2*/ 	.byte	0x01
	.zero		1


	//----- nvinfo : EIATTR_MERCURY_ISA_VERSION
	.align		4
        /*00c4*/ 	.byte	0x03, 0x5f
        /*00c6*/ 	.short	0x0101


	//----- nvinfo : EIATTR_INT_WARP_WIDE_INSTR_OFFSETS
	.align		4
        /*00c8*/ 	.byte	0x04, 0x31
        /*00ca*/ 	.short	(.L_31 - .L_30)


	//   ....[0]....
.L_30:
        /*00cc*/ 	.word	0x00001650


	//   ....[1]....
        /*00d0*/ 	.word	0x00001670


	//   ....[2]....
        /*00d4*/ 	.word	0x00001680


	//   ....[3]....
        /*00d8*/ 	.word	0x00001760


	//   ....[4]....
        /*00dc*/ 	.word	0x00001d40


	//   ....[5]....
        /*00e0*/ 	.word	0x00001d50


	//   ....[6]....
        /*00e4*/ 	.word	0x00001dd0


	//   ....[7]....
        /*00e8*/ 	.word	0x00001de0


	//   ....[8]....
        /*00ec*/ 	.word	0x000022b0


	//   ....[9]....
        /*00f0*/ 	.word	0x000022d0


	//----- nvinfo : EIATTR_COOP_GROUP_MASK_REGIDS
	.align		4
.L_31:
        /*00f4*/ 	.byte	0x04, 0x29
        /*00f6*/ 	.short	(.L_33 - .L_32)


	//   ....[0]....
.L_32:
        /*00f8*/ 	.word	0xffffffff


	//   ....[1]....
        /*00fc*/ 	.word	0xffffffff


	//   ....[2]....
        /*0100*/ 	.word	0xffffffff


	//----- nvinfo : EIATTR_COOP_GROUP_INSTR_OFFSETS
	.align		4
.L_33:
        /*0104*/ 	.byte	0x04, 0x28
        /*0106*/ 	.short	(.L_35 - .L_34)


	//   ....[0]....
.L_34:
        /*0108*/ 	.word	0x00000150


	//   ....[1]....
        /*010c*/ 	.word	0x00000700


	//   ....[2]....
        /*0110*/ 	.word	0x00000cf0


	//----- nvinfo : EIATTR_MBARRIER_INSTR_OFFSETS
	.align		4
.L_35:
        /*0114*/ 	.byte	0x04, 0x39
        /*0116*/ 	.short	(.L_37 - .L_36)


	//   ....[0]....
.L_36:
        /*0118*/ 	.word	0x000017d0
        /*011c*/ 	.word	0x000000ff
        /*0120*/ 	.word	0x0000f000
        /*0124*/ 	.short	0x0100
        /*0126*/ 	.byte	0x14
	.zero		1


	//   ....[1]....
        /*0128*/ 	.word	0x000017f0
        /*012c*/ 	.word	0x000000ff
        /*0130*/ 	.word	0x0000f008
        /*0134*/ 	.short	0x0100
        /*0136*/ 	.byte	0x14
	.zero		1


	//   ....[2]....
        /*0138*/ 	.word	0x00001810
        /*013c*/ 	.word	0x000000ff
        /*0140*/ 	.word	0x0000f010
        /*0144*/ 	.short	0x0100
        /*0146*/ 	.byte	0x14
	.zero		1


	//   ....[3]....
        /*0148*/ 	.word	0x00001ea0
        /*014c*/ 	.word	0x000000ff
        /*0150*/ 	.word	0x0000f000
        /*0154*/ 	.short	0x010a
        /*0156*/ 	.byte	0x15
	.zero		1


	//   ....[4]....
        /*0158*/ 	.word	0x00002230
        /*015c*/ 	.word	0x000000ff
        /*0160*/ 	.word	0x0000f000
        /*0164*/ 	.short	0x0108
        /*0166*/ 	.byte	0x14
	.zero		1


	//   ....[5]....
        /*0168*/ 	.word	0x00002370
        /*016c*/ 	.word	0x000000ff
        /*0170*/ 	.word	0x0000f008
        /*0174*/ 	.short	0x0108
        /*0176*/ 	.byte	0x14
	.zero		1


	//   ....[6]....
        /*0178*/ 	.word	0x00002460
        /*017c*/ 	.word	0x000000ff
        /*0180*/ 	.word	0x0000f010
        /*0184*/ 	.short	0x0108
        /*0186*/ 	.byte	0x14
	.zero		1


	//   ....[7]....
        /*0188*/ 	.word	0x00002860
        /*018c*/ 	.word	0x000000ff
        /*0190*/ 	.word	0x0000f000
        /*0194*/ 	.short	0x010a
        /*0196*/ 	.byte	0x15
	.zero		1


	//----- nvinfo : EIATTR_NUM_MBARRIERS
	.align		4
.L_37:
        /*0198*/ 	.byte	0x03, 0x38
        /*019a*/ 	.short	0x0003


	//----- nvinfo : EIATTR_EXIT_INSTR_OFFSETS
	.align		4
        /*019c*/ 	.byte	0x04, 0x1c
        /*019e*/ 	.short	(.L_39 - .L_38)


	//   ....[0]....
.L_38:
        /*01a0*/ 	.word	0x00002850


	//----- nvinfo : EIATTR_REQNTID
	.align		4
.L_39:
        /*01a4*/ 	.byte	0x04, 0x10
        /*01a6*/ 	.short	(.L_41 - .L_40)
.L_40:
        /*01a8*/ 	.word	0x00000080
        /*01ac*/ 	.word	0x00000001
        /*01b0*/ 	.word	0x00000001


	//----- nvinfo : EIATTR_CRS_STACK_SIZE
	.align		4
.L_41:
        /*01b4*/ 	.byte	0x04, 0x1e
        /*01b6*/ 	.short	(.L_43 - .L_42)
.L_42:
        /*01b8*/ 	.word	0x00000000


	//----- nvinfo : EIATTR_CBANK_PARAM_SIZE
	.align		4
.L_43:
        /*01bc*/ 	.byte	0x03, 0x19
        /*01be*/ 	.short	0x0050


	//----- nvinfo : EIATTR_PARAM_CBANK
	.align		4
        /*01c0*/ 	.byte	0x04, 0x0a
        /*01c2*/ 	.short	(.L_45 - .L_44)
	.align		4
.L_44:
        /*01c4*/ 	.word	index@(.nv.constant0.gluon_wgmma)
        /*01c8*/ 	.short	0x0210
        /*01ca*/ 	.short	0x0050


	//----- nvinfo : EIATTR_SW_WAR
	.align		4
.L_45:
        /*01cc*/ 	.byte	0x04, 0x36
        /*01ce*/ 	.short	(.L_47 - .L_46)
.L_46:
        /*01d0*/ 	.word	0x00000008
.L_47:


//--------------------- .nv.callgraph             --------------------------
	.section	.nv.callgraph,"",@"SHT_CUDA_CALLGRAPH"
	.align	4
	.sectionentsize	8
	.align		4
        /*0000*/ 	.word	0x00000000
	.align		4
        /*0004*/ 	.word	0xffffffff
	.align		4
        /*0008*/ 	.word	0x00000000
	.align		4
        /*000c*/ 	.word	0xfffffffe
	.align		4
        /*0010*/ 	.word	0x00000000
	.align		4
        /*0014*/ 	.word	0xfffffffd
	.align		4
        /*0018*/ 	.word	0x00000000
	.align		4
        /*001c*/ 	.word	0xfffffffc


//--------------------- .text.gluon_wgmma         --------------------------
	.section	.text.gluon_wgmma,"ax",@progbits
	.align	128
        .global         gluon_wgmma
        .type           gluon_wgmma,@function
        .size           gluon_wgmma,(.L_x_52 - gluon_wgmma)
        .other          gluon_wgmma,@"STO_CUDA_ENTRY STV_DEFAULT"
gluon_wgmma:
.text.gluon_wgmma:
[----:B------:R-:W-:Y:S01]  /*0000*/  LDC R1, c[0x0][0x28] ;  /* 0x00000a00ff017b82 */ /* 0x000fe20000000800 */
[----:B------:R-:W1:Y:S07]  /*0010*/  S2R R0, SR_TID.X ;  /* 0x0000000000007919 */ /* 0x000e6e0000002100 */
[----:B------:R-:W2:Y:S01]  /*0020*/  S2UR UR4, SR_CgaCtaId ;  /* 0x00000000000479c3 */ /* 0x000ea20000008800 */
[----:B------:R-:W-:Y:S01]  /*0030*/  UMOV UR20, 0x400 ;  /* 0x0000040000147882 */ /* 0x000fe20000000000 */
[----:B------:R-:W-:Y:S01]  /*0040*/  ULDC UR6, c[0x0][0xc] ;  /* 0x0000030000067ab9 */ /* 0x000fe20000000800 */
[----:B------:R-:W-:Y:S01]  /*0050*/  ULDC.64 UR32, c[0x0][0x250] ;  /* 0x0000940000207ab9 */ /* 0x000fe20000000a00 */
[----:B------:R-:W-:Y:S04]  /*0060*/  BSSY B0, `(.L_x_0) ;  /* 0x000001f000007945 */ /* 0x000fe80003800000 */
[----:B------:R-:W3:Y:S08]  /*0070*/  LDC R6, c[0x0][0x228] ;  /* 0x00008a00ff067b82 */ /* 0x000ef00000000800 */
[----:B------:R-:W4:Y:S08]  /*0080*/  LDC R13, c[0x0][0x230] ;  /* 0x00008c00ff0d7b82 */ /* 0x000f300000000800 */
[----:B------:R-:W-:Y:S01]  /*0090*/  S2UR UR23, SR_CTAID.Y ;  /* 0x00000000001779c3 */ /* 0x000fe20000002600 */
[----:B--2---:R-:W-:-:S03]  /*00a0*/  ULEA UR20, UR4, UR20, 0x18 ;  /* 0x0000001404147291 */ /* 0x004fc6000f8ec03f */
[----:B------:R-:W-:Y:S01]  /*00b0*/  ULDC UR4, c[0x0][0x10] ;  /* 0x0000040000047ab9 */ /* 0x000fe20000000800 */
[----:B-1----:R-:W-:-:S03]  /*00c0*/  LOP3.LUT R2, R0, 0x7f, RZ, 0xc0, !PT ;  /* 0x0000007f00027812 */ /* 0x002fc600078ec0ff */
[----:B------:R-:W1:Y:S01]  /*00d0*/  S2UR UR5, SR_CTAID.Z ;  /* 0x00000000000579c3 */ /* 0x000e620000002700 */
[----:B---3--:R-:W-:Y:S01]  /*00e0*/  VIADD R6, R6, 0xffffffff ;  /* 0xffffffff06067836 */ /* 0x008fe20000000000 */
[C---:B------:R-:W-:Y:S02]  /*00f0*/  ISETP.GE.U32.AND P0, PT, R2.reuse, 0x20, PT ;  /* 0x000000200200780c */ /* 0x040fe40003f06070 */
[C---:B------:R-:W-:Y:S02]  /*0100*/  ISETP.NE.U32.AND P2, PT, R2.reuse, RZ, PT ;  /* 0x000000ff0200720c */ /* 0x040fe40003f45070 */
[----:B------:R-:W-:Y:S02]  /*0110*/  LEA R12, R2, UR20, 0x2 ;  /* 0x00000014020c7c11 */ /* 0x000fe4000f8e10ff */
[----:B------:R-:W2:Y:S01]  /*0120*/  S2UR UR34, SR_CTAID.X ;  /* 0x00000000002279c3 */ /* 0x000ea20000002500 */
[----:B----4-:R-:W-:-:S06]  /*0130*/  VIADD R9, R13, 0xffffffff ;  /* 0xffffffff0d097836 */ /* 0x010fcc0000000000 */
[----:B------:R3:W-:Y:S01]  /*0140*/  @!P0 STS [R12], RZ ;  /* 0x000000ff0c008388 */ /* 0x0007e20000000800 */
[----:B------:R-:W-:-:S03]  /*0150*/  NOP ;  /* 0x0000000000007918 */ /* 0x000fc60000000000 */
[----:B------:R3:W-:Y:S01]  /*0160*/  @!P2 STS [UR20+0x24], R6 ;  /* 0x00002406ff00a988 */ /* 0x0007e20008000814 */
[----:B-1----:R-:W-:-:S03]  /*0170*/  UIMAD UR4, UR5, UR4, UR23 ;  /* 0x00000004050472a4 */ /* 0x002fc6000f8e0217 */
[----:B------:R3:W-:Y:S01]  /*0180*/  @!P2 STS [UR20+0x20], R9 ;  /* 0x00002009ff00a988 */ /* 0x0007e20008000814 */
[----:B--2---:R-:W-:-:S04]  /*0190*/  UIMAD UR4, UR4, UR6, UR34 ;  /* 0x00000006040472a4 */ /* 0x004fc8000f8e0222 */
[----:B------:R-:W-:-:S03]  /*01a0*/  UIMAD UR5, UR4, 0x180, URZ ;  /* 0x00000180040578a4 */ /* 0x000fc6000f8e023f */
[----:B------:R-:W-:Y:S01]  /*01b0*/  UMOV UR4, URZ ;  /* 0x0000003f00047c82 */ /* 0x000fe20008000000 */
[----:B------:R-:W-:-:S04]  /*01c0*/  UIADD3 UR28, UP0, UR5, UR32, URZ ;  /* 0x00000020051c7290 */ /* 0x000fc8000ff1e03f */
[----:B------:R-:W-:Y:S01]  /*01d0*/  ULEA.HI.X.SX32 UR29, UR5, UR33, 0x1, UP0 ;  /* 0x00000021051d7291 */ /* 0x000fe200080f0e3f */
[----:B---3--:R-:W-:Y:S11]  /*01e0*/  @P2 BRA `(.L_x_1) ;  /* 0x0000000000182947 */ /* 0x008ff60003800000 */
[----:B------:R-:W1:Y:S01]  /*01f0*/  LDS R3, [UR20+0x8] ;  /* 0x00000814ff037984 */ /* 0x000e620008000800 */
[----:B------:R-:W2:Y:S01]  /*0200*/  LDC.64 R10, c[0x0][0x210] ;  /* 0x00008400ff0a7b82 */ /* 0x000ea20000000a00 */
[----:B------:R-:W-:Y:S02]  /*0210*/  IMAD.MOV.U32 R4, RZ, RZ, 0x70 ;  /* 0x00000070ff047424 */ /* 0x000fe400078e00ff */
[----:B--2---:R2:W-:Y:S03]  /*0220*/  STS.64 [UR20], R10 ;  /* 0x0000000aff007988 */ /* 0x0045e60008000a14 */
[----:B-1----:R-:W-:-:S05]  /*0230*/  LOP3.LUT R3, R3, 0x10, R4, 0xd8, !PT ;  /* 0x0000001003037812 */ /* 0x002fca00078ed804 */
[----:B------:R2:W-:Y:S02]  /*0240*/  STS [UR20+0x8], R3 ;  /* 0x00000803ff007988 */ /* 0x0005e40008000814 */
.L_x_1:
[----:B------:R-:W-:Y:S05]  /*0250*/  BSYNC B0 ;  /* 0x0000000000007941 */ /* 0x000fea0003800000 */
.L_x_0:
[----:B------:R-:W-:Y:S04]  /*0260*/  BSSY B0, `(.L_x_2) ;  /* 0x000000a000007945 */ /* 0x000fe80003800000 */
[----:B------:R-:W-:Y:S05]  /*0270*/  @P2 BRA `(.L_x_3) ;  /* 0x0000000000202947 */ /* 0x000fea0003800000 */
[----:B--2---:R-:W1:Y:S01]  /*0280*/  LDS R3, [UR20+0x34] ;  /* 0x00003414ff037984 */ /* 0x004e620008000800 */
[----:B------:R-:W-:Y:S02]  /*0290*/  IMAD.MOV.U32 R4, RZ, RZ, 0x1f000000 ;  /* 0x1f000000ff047424 */ /* 0x000fe400078e00ff */
[----:B------:R-:W-:Y:S01]  /*02a0*/  @!P2 IMAD.MOV.U32 R5, RZ, RZ, 0xff ;  /* 0x000000ffff05a424 */ /* 0x000fe200078e00ff */
[----:B------:R-:W2:Y:S02]  /*02b0*/  @!P2 LDS R8, [UR20+0x38] ;  /* 0x00003814ff08a984 */ /* 0x000ea40008000800 */
[----:B-1----:R-:W-:Y:S02]  /*02c0*/  LOP3.LUT R3, R3, 0xff000000, R4, 0xb8, !PT ;  /* 0xff00000003037812 */ /* 0x002fe400078eb804 */
[----:B--2---:R-:W-:-:S03]  /*02d0*/  @!P2 LOP3.LUT R4, R8, 0xff, R5, 0xb8, !PT ;  /* 0x000000ff0804a812 */ /* 0x004fc600078eb805 */
[----:B------:R1:W-:Y:S04]  /*02e0*/  STS [UR20+0x34], R3 ;  /* 0x00003403ff007988 */ /* 0x0003e80008000814 */
[----:B------:R1:W-:Y:S02]  /*02f0*/  @!P2 STS [UR20+0x38], R4 ;  /* 0x00003804ff00a988 */ /* 0x0003e40008000814 */
.L_x_3:
[----:B------:R-:W-:Y:S05]  /*0300*/  BSYNC B0 ;  /* 0x0000000000007941 */ /* 0x000fea0003800000 */
.L_x_2:
[----:B------:R-:W-:Y:S04]  /*0310*/  BSSY B0, `(.L_x_4) ;  /* 0x000000e000007945 */ /* 0x000fe80003800000 */
[----:B------:R-:W-:Y:S05]  /*0320*/  @P2 BRA `(.L_x_5) ;  /* 0x0000000000302947 */ /* 0x000fea0003800000 */
[----:B-1----:R-:W1:Y:S01]  /*0330*/  LDS R4, [UR20+0x34] ;  /* 0x00003414ff047984 */ /* 0x002e620008000800 */
[----:B--2---:R-:W2:Y:S03]  /*0340*/  LDC.64 R10, c[0x0][0x238] ;  /* 0x00008e00ff0a7b82 */ /* 0x004ea60000000a00 */
[----:B------:R-:W3:Y:S01]  /*0350*/  LDS R3, [UR20+0x1c] ;  /* 0x00001c14ff037984 */ /* 0x000ee20008000800 */
[C---:B--2---:R-:W-:Y:S01]  /*0360*/  SHF.L.U64.HI R8, R10.reuse, 0x1, R11 ;  /* 0x000000010a087819 */ /* 0x044fe2000001020b */
[----:B------:R-:W-:-:S03]  /*0370*/  IMAD.SHL.U32 R5, R10, 0x2, RZ ;  /* 0x000000020a057824 */ /* 0x000fc600078e00ff */
[--C-:B------:R-:W-:Y:S02]  /*0380*/  SHF.R.U32.HI R10, RZ, 0x4, R8.reuse ;  /* 0x00000004ff0a7819 */ /* 0x100fe40000011608 */
[----:B------:R-:W-:-:S05]  /*0390*/  SHF.R.U64 R5, R5, 0x4, R8 ;  /* 0x0000000405057819 */ /* 0x000fca0000001208 */
[----:B------:R4:W-:Y:S01]  /*03a0*/  STS [UR20+0xc], R5 ;  /* 0x00000c05ff007988 */ /* 0x0009e20008000814 */
[----:B-1----:R-:W-:Y:S02]  /*03b0*/  LOP3.LUT R4, R4, 0x7, RZ, 0xb8, !PT ;  /* 0x0000000704047812 */ /* 0x002fe400078eb8ff */
[----:B---3--:R-:W-:-:S03]  /*03c0*/  LOP3.LUT R3, R3, 0xf, R10, 0xb8, !PT ;  /* 0x0000000f03037812 */ /* 0x008fc600078eb80a */
[----:B------:R4:W-:Y:S04]  /*03d0*/  STS [UR20+0x34], R4 ;  /* 0x00003404ff007988 */ /* 0x0009e80008000814 */
[----:B------:R4:W-:Y:S02]  /*03e0*/  STS [UR20+0x1c], R3 ;  /* 0x00001c03ff007988 */ /* 0x0009e40008000814 */
.L_x_5:
[----:B------:R-:W-:Y:S05]  /*03f0*/  BSYNC B0 ;  /* 0x0000000000007941 */ /* 0x000fea0003800000 */
.L_x_4:
[----:B------:R-:W-:Y:S04]  /*0400*/  BSSY B1, `(.L_x_6) ;  /* 0x000001a000017945 */ /* 0x000fe80003800000 */
[----:B------:R-:W-:Y:S04]  /*0410*/  BSSY B0, `(.L_x_7) ;  /* 0x0000015000007945 */ /* 0x000fe80003800000 */
[----:B------:R-:W-:Y:S05]  /*0420*/  @P2 BRA `(.L_x_8) ;  /* 0x0000000000202947 */ /* 0x000fea0003800000 */
[----:B-12-4-:R-:W1:Y:S02]  /*0430*/  LDS R3, [UR20+0x34] ;  /* 0x00003414ff037984 */ /* 0x016e640008000800 */
[----:B-1----:R-:W-:-:S05]  /*0440*/  LOP3.LUT R3, R3, 0x38, RZ, 0xb8, !PT ;  /* 0x0000003803037812 */ /* 0x002fca00078eb8ff */
[----:B------:R1:W-:Y:S01]  /*0450*/  STS [UR20+0x34], R3 ;  /* 0x00003403ff007988 */ /* 0x0003e20008000814 */
[----:B------:R-:W-:Y:S05]  /*0460*/  @P2 BRA `(.L_x_9) ;  /* 0x0000000000202947 */ /* 0x000fea0003800000 */
[----:B-1----:R-:W1:Y:S01]  /*0470*/  LDS R3, [UR20+0x8] ;  /* 0x00000814ff037984 */ /* 0x002e620008000800 */
[----:B------:R-:W-:-:S05]  /*0480*/  IMAD.MOV.U32 R4, RZ, RZ, 0x780 ;  /* 0x00000780ff047424 */ /* 0x000fca00078e00ff */
[----:B-1----:R-:W-:-:S05]  /*0490*/  LOP3.LUT R3, R3, 0x500, R4, 0xd8, !PT ;  /* 0x0000050003037812 */ /* 0x002fca00078ed804 */
[----:B------:R3:W-:Y:S02]  /*04a0*/  STS [UR20+0x8], R3 ;  /* 0x00000803ff007988 */ /* 0x0007e40008000814 */
.L_x_8:
[----:B------:R-:W-:Y:S05]  /*04b0*/  @P2 BRA `(.L_x_10) ;  /* 0x0000000000282947 */ /* 0x000fea0003800000 */
[----:B-1234-:R-:W1:Y:S02]  /*04c0*/  LDS R3, [UR20+0x8] ;  /* 0x00000814ff037984 */ /* 0x01ee640008000800 */
[----:B-1----:R-:W-:-:S05]  /*04d0*/  LOP3.LUT R3, R3, 0x1800, RZ, 0xb8, !PT ;  /* 0x0000180003037812 */ /* 0x002fca00078eb8ff */
[----:B------:R2:W-:Y:S02]  /*04e0*/  STS [UR20+0x8], R3 ;  /* 0x00000803ff007988 */ /* 0x0005e40008000814 */
.L_x_9:
[----:B------:R-:W-:Y:S05]  /*04f0*/  @P2 BREAK B0 ;  /* 0x0000000000002942 */ /* 0x000fea0003800000 */
[----:B------:R-:W-:Y:S05]  /*0500*/  @P2 BRA `(.L_x_11) ;  /* 0x0000000000242947 */ /* 0x000fea0003800000 */
[----:B------:R-:W3:Y:S01]  /*0510*/  LDS R4, [UR20+0x8] ;  /* 0x00000814ff047984 */ /* 0x000ee20008000800 */
[----:B-12---:R-:W-:-:S05]  /*0520*/  IMAD.MOV.U32 R3, RZ, RZ, 0x6000 ;  /* 0x00006000ff037424 */ /* 0x006fca00078e00ff */
[----:B---3--:R-:W-:-:S04]  /*0530*/  LOP3.LUT R3, R4, 0x4000, R3, 0xd8, !PT ;  /* 0x0000400004037812 */ /* 0x008fc800078ed803 */
[----:B------:R-:W-:-:S05]  /*0540*/  LOP3.LUT R3, R3, 0x400000, RZ, 0xb8, !PT ;  /* 0x0040000003037812 */ /* 0x000fca00078eb8ff */
[----:B------:R5:W-:Y:S02]  /*0550*/  STS [UR20+0x8], R3 ;  /* 0x00000803ff007988 */ /* 0x000be40008000814 */
.L_x_10:
[----:B------:R-:W-:Y:S05]  /*0560*/  BSYNC B0 ;  /* 0x0000000000007941 */ /* 0x000fea0003800000 */
.L_x_7:
[----:B-12345:R-:W1:Y:S02]  /*0570*/  @!P2 LDS R3, [UR20+0x8] ;  /* 0x00000814ff03a984 */ /* 0x03ee640008000800 */
[----:B-1----:R-:W-:-:S05]  /*0580*/  @!P2 LOP3.LUT R3, R3, 0x8000, RZ, 0xb8, !PT ;  /* 0x000080000303a812 */ /* 0x002fca00078eb8ff */
[----:B------:R3:W-:Y:S02]  /*0590*/  @!P2 STS [UR20+0x8], R3 ;  /* 0x00000803ff00a988 */ /* 0x0007e40008000814 */
.L_x_11:
[----:B------:R-:W-:Y:S05]  /*05a0*/  BSYNC B1 ;  /* 0x0000000000017941 */ /* 0x000fea0003800000 */
.L_x_6:
[----:B------:R-:W-:Y:S05]  /*05b0*/  WARPSYNC.ALL ;  /* 0x0000000000007948 */ /* 0x000fea0003800000 */
[----:B------:R-:W-:Y:S05]  /*05c0*/  @P0 BRA `(.L_x_12) ;  /* 0x0000000000280947 */ /* 0x000fea0003800000 */
[----:B-123--:R-:W1:Y:S01]  /*05d0*/  S2R R3, SR_LANEID ;  /* 0x0000000000037919 */ /* 0x00ee620000000000 */
[----:B------:R-:W-:Y:S05]  /*05e0*/  WARPSYNC.ALL ;  /* 0x0000000000007948 */ /* 0x000fea0003800000 */
[----:B-1----:R-:W-:-:S05]  /*05f0*/  IMAD.SHL.U32 R3, R3, 0x4, RZ ;  /* 0x0000000403037824 */ /* 0x002fca00078e00ff */
[----:B------:R-:W1:Y:S01]  /*0600*/  LDS R7, [R3+UR20] ;  /* 0x0000001403077984 */ /* 0x000e620008000800 */
[----:B------:R-:W-:-:S05]  /*0610*/  IADD3 R4, P1, R3, UR28, RZ ;  /* 0x0000001c03047c10 */ /* 0x000fca000ff3e0ff */
[----:B------:R-:W-:-:S05]  /*0620*/  IMAD.X R5, RZ, RZ, UR29, P1 ;  /* 0x0000001dff057e24 */ /* 0x000fca00088e06ff */
[----:B-1----:R4:W5:Y:S01]  /*0630*/  ATOMG.E.EXCH.STRONG.GPU PT, RZ, [R4], R7 ;  /* 0x0000000704ff73a8 */ /* 0x00296200041ee100 */
[----:B------:R-:W-:-:S04]  /*0640*/  DEPBAR {5,4,3,2,1,0} ;  /* 0x0000003f0000791a */ /* 0x000fc80000000000 */
[----:B------:R4:W-:Y:S01]  /*0650*/  UTMACCTL.IV [UR28] ;  /* 0x000000001c0079b9 */ /* 0x0009e20008000000 */
[----:B------:R-:W-:Y:S01]  /*0660*/  NOP ;  /* 0x0000000000007918 */ /* 0x000fe20000000000 */
.L_x_12:
[----:B------:R-:W-:Y:S05]  /*0670*/  @P0 BRA `(.L_x_13) ;  /* 0x00000000000c0947 */ /* 0x000fea0003800000 */
[----:B------:R0:W-:Y:S01]  /*0680*/  UTMACMDFLUSH ;  /* 0x00000000000079b7 */ /* 0x0001e20000000000 */
[----:B------:R-:W-:Y:S05]  /*0690*/  @P0 BRA `(.L_x_13) ;  /* 0x0000000000040947 */ /* 0x000fea0003800000 */
[----:B------:R-:W-:-:S04]  /*06a0*/  DEPBAR.LE SB0, 0x0 ;  /* 0x000080000000791a */ /* 0x000fc80000000000 */
.L_x_13:
[----:B------:R-:W-:Y:S05]  /*06b0*/  WARPSYNC.ALL ;  /* 0x0000000000007948 */ /* 0x000fea0003800000 */
[----:B-----5:R-:W-:Y:S06]  /*06c0*/  BAR.SYNC.DEFER_BLOCKING 0x0 ;  /* 0x0000000000007b1d */ /* 0x020fec0000010000 */
[----:B------:R-:W-:Y:S02]  /*06d0*/  BSSY B1, `(.L_x_14) ;  /* 0x000000b000017945 */ /* 0x000fe40003800000 */
[----:B------:R-:W-:Y:S06]  /*06e0*/  BAR.SYNC.DEFER_BLOCKING 0x0 ;  /* 0x0000000000007b1d */ /* 0x000fec0000010000 */
[----:B------:R5:W-:Y:S01]  /*06f0*/  @!P0 STS [R12], RZ ;  /* 0x000000ff0c008388 */ /* 0x000be20000000800 */
[----:B------:R-:W-:Y:S01]  /*0700*/  NOP ;  /* 0x0000000000007918 */ /* 0x000fe20000000000 */
[----:B------:R-:W-:Y:S05]  /*0710*/  @P2 BRA `(.L_x_15) ;  /* 0x0000000000182947 */ /* 0x000fea0003800000 */
[----:B-123--:R-:W1:Y:S01]  /*0720*/  LDS R3, [UR20+0x8] ;  /* 0x00000814ff037984 */ /* 0x00ee620008000800 */
[----:B------:R-:W2:Y:S01]  /*0730*/  LDC.64 R10, c[0x0][0x218] ;  /* 0x00008600ff0a7b82 */ /* 0x000ea20000000a00 */
[----:B----4-:R-:W-:Y:S02]  /*0740*/  IMAD.MOV.U32 R4, RZ, RZ, 0x70 ;  /* 0x00000070ff047424 */ /* 0x010fe400078e00ff */
[----:B--2---:R2:W-:Y:S03]  /*0750*/  STS.64 [UR20], R10 ;  /* 0x0000000aff007988 */ /* 0x0045e60008000a14 */
[----:B-1----:R-:W-:-:S05]  /*0760*/  LOP3.LUT R3, R3, 0x10, R4, 0xd8, !PT ;  /* 0x0000001003037812 */ /* 0x002fca00078ed804 */
[----:B------:R2:W-:Y:S02]  /*0770*/  STS [UR20+0x8], R3 ;  /* 0x00000803ff007988 */ /* 0x0005e40008000814 */
.L_x_15:
[----:B----4-:R-:W-:Y:S05]  /*0780*/  BSYNC B1 ;  /* 0x0000000000017941 */ /* 0x010fea0003800000 */
.L_x_14:
[----:B------:R-:W-:Y:S04]  /*0790*/  BSSY B2, `(.L_x_16) ;  /* 0x000000f000027945 */ /* 0x000fe80003800000 */
[----:B------:R-:W-:Y:S04]  /*07a0*/  BSSY B1, `(.L_x_17) ;  /* 0x000000c000017945 */ /* 0x000fe80003800000 */
[----:B------:R-:W-:Y:S05]  /*07b0*/  @P2 BRA `(.L_x_18) ;  /* 0x0000000000282947 */ /* 0x000fea0003800000 */
[----:B-123--:R-:W1:Y:S01]  /*07c0*/  LDS R3, [UR20+0x34] ;  /* 0x00003414ff037984 */ /* 0x00ee620008000800 */
[----:B------:R-:W-:Y:S01]  /*07d0*/  IMAD.MOV.U32 R4, RZ, RZ, 0x1f000000 ;  /* 0x1f000000ff047424 */ /* 0x000fe200078e00ff */
[----:B------:R-:W-:Y:S05]  /*07e0*/  @P2 BREAK B1 ;  /* 0x0000000000012942 */ /* 0x000fea0003800000 */
[----:B-1----:R-:W-:-:S05]  /*07f0*/  LOP3.LUT R3, R3, 0xff000000, R4, 0xb8, !PT ;  /* 0xff00000003037812 */ /* 0x002fca00078eb804 */
[----:B------:R1:W-:Y:S01]  /*0800*/  STS [UR20+0x34], R3 ;  /* 0x00003403ff007988 */ /* 0x0003e20008000814 */
[----:B------:R-:W-:Y:S05]  /*0810*/  @P2 BRA `(.L_x_19) ;  /* 0x0000000000182947 */ /* 0x000fea0003800000 */
[----:B------:R-:W2:Y:S01]  /*0820*/  LDS R4, [UR20+0x38] ;  /* 0x00003814ff047984 */ /* 0x000ea20008000800 */
[----:B-1----:R-:W-:-:S05]  /*0830*/  IMAD.MOV.U32 R3, RZ, RZ, 0x3f ;  /* 0x0000003fff037424 */ /* 0x002fca00078e00ff */
[----:B--2---:R-:W-:-:S05]  /*0840*/  LOP3.LUT R3, R4, 0xff, R3, 0xb8, !PT ;  /* 0x000000ff04037812 */ /* 0x004fca00078eb803 */
[----:B------:R4:W-:Y:S02]  /*0850*/  STS [UR20+0x38], R3 ;  /* 0x00003803ff007988 */ /* 0x0009e40008000814 */
.L_x_18:
[----:B------:R-:W-:Y:S05]  /*0860*/  BSYNC B1 ;  /* 0x0000000000017941 */ /* 0x000fea0003800000 */
.L_x_17:
[----:B------:R1:W-:Y:S02]  /*0870*/  @!P2 STS [UR20+0x20], R9 ;  /* 0x00002009ff00a988 */ /* 0x0003e40008000814 */
.L_x_19:
[----:B------:R-:W-:Y:S05]  /*0880*/  BSYNC B2 ;  /* 0x0000000000027941 */ /* 0x000fea0003800000 */
.L_x_16:
[----:B------:R-:W-:Y:S05]  /*0890*/  WARPSYNC.ALL ;  /* 0x0000000000007948 */ /* 0x000fea0003800000 */
[----:B-1234-:R-:W1:Y:S01]  /*08a0*/  LDC R3, c[0x0][0x22c] ;  /* 0x00008b00ff037b82 */ /* 0x01ee620000000800 */
[----:B------:R-:W-:Y:S01]  /*08b0*/  BSSY B2, `(.L_x_20) ;  /* 0x0000010000027945 */ /* 0x000fe20003800000 */
[----:B-1----:R-:W-:-:S05]  /*08c0*/  VIADD R3, R3, 0xffffffff ;  /* 0xffffffff03037836 */ /* 0x002fca0000000000 */
[----:B------:R1:W-:Y:S01]  /*08d0*/  @!P2 STS [UR20+0x24], R3 ;  /* 0x00002403ff00a988 */ /* 0x0003e20008000814 */
[----:B------:R-:W-:Y:S05]  /*08e0*/  @P2 BRA `(.L_x_21) ;  /* 0x0000000000302947 */ /* 0x000fea0003800000 */
[----:B------:R-:W2:Y:S01]  /*08f0*/  LDS R5, [UR20+0x34] ;  /* 0x00003414ff057984 */ /* 0x000ea20008000800 */
[----:B------:R-:W3:Y:S03]  /*0900*/  LDC.64 R10, c[0x0][0x240] ;  /* 0x00009000ff0a7b82 */ /* 0x000ee60000000a00 */
[----:B------:R-:W4:Y:S01]  /*0910*/  LDS R4, [UR20+0x1c] ;  /* 0x00001c14ff047984 */ /* 0x000f220008000800 */
[C---:B---3--:R-:W-:Y:S01]  /*0920*/  SHF.L.U64.HI R8, R10.reuse, 0x1, R11 ;  /* 0x000000010a087819 */ /* 0x048fe2000001020b */
[----:B------:R-:W-:-:S03]  /*0930*/  IMAD.SHL.U32 R7, R10, 0x2, RZ ;  /* 0x000000020a077824 */ /* 0x000fc600078e00ff */
[--C-:B------:R-:W-:Y:S02]  /*0940*/  SHF.R.U32.HI R9, RZ, 0x4, R8.reuse ;  /* 0x00000004ff097819 */ /* 0x100fe40000011608 */
[----:B------:R-:W-:-:S05]  /*0950*/  SHF.R.U64 R7, R7, 0x4, R8 ;  /* 0x0000000407077819 */ /* 0x000fca0000001208 */
[----:B------:R3:W-:Y:S01]  /*0960*/  STS [UR20+0xc], R7 ;  /* 0x00000c07ff007988 */ /* 0x0007e20008000814 */
[----:B--2---:R-:W-:Y:S02]  /*0970*/  LOP3.LUT R5, R5, 0x7, RZ, 0xb8, !PT ;  /* 0x0000000705057812 */ /* 0x004fe400078eb8ff */
[----:B----4-:R-:W-:-:S03]  /*0980*/  LOP3.LUT R4, R4, 0xf, R9, 0xb8, !PT ;  /* 0x0000000f04047812 */ /* 0x010fc600078eb809 */
[----:B------:R3:W-:Y:S04]  /*0990*/  STS [UR20+0x34], R5 ;  /* 0x00003405ff007988 */ /* 0x0007e80008000814 */
[----:B------:R3:W-:Y:S02]  /*09a0*/  STS [UR20+0x1c], R4 ;  /* 0x00001c04ff007988 */ /* 0x0007e40008000814 */
.L_x_21:
[----:B------:R-:W-:Y:S05]  /*09b0*/  BSYNC B2 ;  /* 0x0000000000027941 */ /* 0x000fea0003800000 */
.L_x_20:
[----:B------:R-:W-:Y:S04]  /*09c0*/  BSSY B3, `(.L_x_22) ;  /* 0x000001a000037945 */ /* 0x000fe80003800000 */
[----:B------:R-:W-:Y:S04]  /*09d0*/  BSSY B2, `(.L_x_23) ;  /* 0x0000015000027945 */ /* 0x000fe80003800000 */
[----:B------:R-:W-:Y:S05]  /*09e0*/  @P2 BRA `(.L_x_24) ;  /* 0x0000000000202947 */ /* 0x000fea0003800000 */
[----:B---3--:R-:W2:Y:S02]  /*09f0*/  LDS R4, [UR20+0x34] ;  /* 0x00003414ff047984 */ /* 0x008ea40008000800 */
[----:B--2---:R-:W-:-:S05]  /*0a00*/  LOP3.LUT R4, R4, 0x38, RZ, 0xb8, !PT ;  /* 0x0000003804047812 */ /* 0x004fca00078eb8ff */
[----:B------:R2:W-:Y:S01]  /*0a10*/  STS [UR20+0x34], R4 ;  /* 0x00003404ff007988 */ /* 0x0005e20008000814 */
[----:B------:R-:W-:Y:S05]  /*0a20*/  @P2 BRA `(.L_x_25) ;  /* 0x0000000000202947 */ /* 0x000fea0003800000 */
[----:B--2---:R-:W2:Y:S01]  /*0a30*/  LDS R4, [UR20+0x8] ;  /* 0x00000814ff047984 */ /* 0x004ea20008000800 */
[----:B------:R-:W-:-:S05]  /*0a40*/  IMAD.MOV.U32 R5, RZ, RZ, 0x780 ;  /* 0x00000780ff057424 */ /* 0x000fca00078e00ff */
[----:B--2---:R-:W-:-:S05]  /*0a50*/  LOP3.LUT R4, R4, 0x500, R5, 0xd8, !PT ;  /* 0x0000050004047812 */ /* 0x004fca00078ed805 */
[----:B------:R2:W-:Y:S02]  /*0a60*/  STS [UR20+0x8], R4 ;  /* 0x00000804ff007988 */ /* 0x0005e40008000814 */
.L_x_24:
[----:B------:R-:W-:Y:S05]  /*0a70*/  @P2 BRA `(.L_x_26) ;  /* 0x0000000000282947 */ /* 0x000fea0003800000 */
[----:B--23--:R-:W2:Y:S02]  /*0a80*/  LDS R4, [UR20+0x8] ;  /* 0x00000814ff047984 */ /* 0x00cea40008000800 */
[----:B--2---:R-:W-:-:S05]  /*0a90*/  LOP3.LUT R4, R4, 0x1800, RZ, 0xb8, !PT ;  /* 0x0000180004047812 */ /* 0x004fca00078eb8ff */
[----:B------:R3:W-:Y:S02]  /*0aa0*/  STS [UR20+0x8], R4 ;  /* 0x00000804ff007988 */ /* 0x0007e40008000814 */
.L_x_25:
[----:B------:R-:W-:Y:S05]  /*0ab0*/  @P2 BREAK B2 ;  /* 0x0000000000022942 */ /* 0x000fea0003800000 */
[----:B------:R-:W-:Y:S05]  /*0ac0*/  @P2 BRA `(.L_x_27) ;  /* 0x0000000000242947 */ /* 0x000fea0003800000 */
[----:B--23--:R-:W2:Y:S01]  /*0ad0*/  LDS R4, [UR20+0x8] ;  /* 0x00000814ff047984 */ /* 0x00cea20008000800 */
[----:B------:R-:W-:-:S05]  /*0ae0*/  IMAD.MOV.U32 R5, RZ, RZ, 0x6000 ;  /* 0x00006000ff057424 */ /* 0x000fca00078e00ff */
[----:B--2---:R-:W-:-:S04]  /*0af0*/  LOP3.LUT R4, R4, 0x4000, R5, 0xd8, !PT ;  /* 0x0000400004047812 */ /* 0x004fc800078ed805 */
[----:B------:R-:W-:-:S05]  /*0b00*/  LOP3.LUT R4, R4, 0x400000, RZ, 0xb8, !PT ;  /* 0x0040000004047812 */ /* 0x000fca00078eb8ff */
[----:B------:R4:W-:Y:S02]  /*0b10*/  STS [UR20+0x8], R4 ;  /* 0x00000804ff007988 */ /* 0x0009e40008000814 */
.L_x_26:
[----:B------:R-:W-:Y:S05]  /*0b20*/  BSYNC B2 ;  /* 0x0000000000027941 */ /* 0x000fea0003800000 */
.L_x_23:
[----:B--234-:R-:W2:Y:S02]  /*0b30*/  @!P2 LDS R4, [UR20+0x8] ;  /* 0x00000814ff04a984 */ /* 0x01cea40008000800 */
[----:B--2---:R-:W-:-:S05]  /*0b40*/  @!P2 LOP3.LUT R4, R4, 0x8000, RZ, 0xb8, !PT ;  /* 0x000080000404a812 */ /* 0x004fca00078eb8ff */
[----:B------:R4:W-:Y:S02]  /*0b50*/  @!P2 STS [UR20+0x8], R4 ;  /* 0x00000804ff00a988 */ /* 0x0009e40008000814 */
.L_x_27:
[----:B------:R-:W-:Y:S05]  /*0b60*/  BSYNC B3 ;  /* 0x0000000000037941 */ /* 0x000fea0003800000 */
.L_x_22:
[----:B------:R-:W-:Y:S05]  /*0b70*/  WARPSYNC.ALL ;  /* 0x0000000000007948 */ /* 0x000fea0003800000 */
[----:B------:R-:W-:-:S04]  /*0b80*/  UIADD3 UR31, UR5, 0x80, URZ ;  /* 0x00000080051f7890 */ /* 0x000fc8000fffe03f */
[----:B------:R-:W-:-:S04]  /*0b90*/  UIADD3 UR30, UP0, UR31, UR32, URZ ;  /* 0x000000201f1e7290 */ /* 0x000fc8000ff1e03f */
[----:B------:R-:W-:Y:S01]  /*0ba0*/  ULEA.HI.X.SX32 UR31, UR31, UR33, 0x1, UP0 ;  /* 0x000000211f1f7291 */ /* 0x000fe200080f0e3f */
[----:B------:R-:W-:Y:S11]  /*0bb0*/  @P0 BRA `(.L_x_28) ;  /* 0x0000000000280947 */ /* 0x000ff60003800000 */
[----:B--234-:R-:W2:Y:S01]  /*0bc0*/  S2R R4, SR_LANEID ;  /* 0x0000000000047919 */ /* 0x01cea20000000000 */
[----:B------:R-:W-:Y:S05]  /*0bd0*/  WARPSYNC.ALL ;  /* 0x0000000000007948 */ /* 0x000fea0003800000 */
[----:B--2---:R-:W-:-:S05]  /*0be0*/  IMAD.SHL.U32 R8, R4, 0x4, RZ ;  /* 0x0000000404087824 */ /* 0x004fca00078e00ff */
[----:B------:R-:W2:Y:S01]  /*0bf0*/  LDS R7, [R8+UR20] ;  /* 0x0000001408077984 */ /* 0x000ea20008000800 */
[----:B------:R-:W-:-:S05]  /*0c00*/  IADD3 R4, P1, R8, UR30, RZ ;  /* 0x0000001e08047c10 */ /* 0x000fca000ff3e0ff */
[----:B------:R-:W-:-:S05]  /*0c10*/  IMAD.X R5, RZ, RZ, UR31, P1 ;  /* 0x0000001fff057e24 */ /* 0x000fca00088e06ff */
[----:B--2---:R2:W3:Y:S01]  /*0c20*/  ATOMG.E.EXCH.STRONG.GPU PT, RZ, [R4], R7 ;  /* 0x0000000704ff73a8 */ /* 0x0044e200041ee100 */
[----:B------:R-:W-:-:S04]  /*0c30*/  DEPBAR {5,4,3,2,1,0} ;  /* 0x0000003f0000791a */ /* 0x000fc80000000000 */
[----:B------:R2:W-:Y:S01]  /*0c40*/  UTMACCTL.IV [UR30] ;  /* 0x000000001e0079b9 */ /* 0x0005e20008000000 */
[----:B------:R-:W-:Y:S01]  /*0c50*/  NOP ;  /* 0x0000000000007918 */ /* 0x000fe20000000000 */
.L_x_28:
[----:B------:R-:W-:Y:S05]  /*0c60*/  @P0 BRA `(.L_x_29) ;  /* 0x00000000000c0947 */ /* 0x000fea0003800000 */
[----:B------:R0:W-:Y:S01]  /*0c70*/  UTMACMDFLUSH ;  /* 0x00000000000079b7 */ /* 0x0001e20000000000 */
[----:B------:R-:W-:Y:S05]  /*0c80*/  @P0 BRA `(.L_x_29) ;  /* 0x0000000000040947 */ /* 0x000fea0003800000 */
[----:B------:R-:W-:-:S04]  /*0c90*/  DEPBAR.LE SB0, 0x0 ;  /* 0x000080000000791a */ /* 0x000fc80000000000 */
.L_x_29:
[----:B------:R-:W-:Y:S05]  /*0ca0*/  WARPSYNC.ALL ;  /* 0x0000000000007948 */ /* 0x000fea0003800000 */
[----:B---3--:R-:W-:Y:S06]  /*0cb0*/  BAR.SYNC.DEFER_BLOCKING 0x0 ;  /* 0x0000000000007b1d */ /* 0x008fec0000010000 */
[----:B------:R-:W-:Y:S02]  /*0cc0*/  BSSY B3, `(.L_x_30) ;  /* 0x000000b000037945 */ /* 0x000fe40003800000 */
[----:B------:R-:W-:Y:S06]  /*0cd0*/  BAR.SYNC.DEFER_BLOCKING 0x0 ;  /* 0x0000000000007b1d */ /* 0x000fec0000010000 */
[----:B------:R3:W-:Y:S01]  /*0ce0*/  @!P0 STS [R12], RZ ;  /* 0x000000ff0c008388 */ /* 0x0007e20000000800 */
[----:B------:R-:W-:Y:S01]  /*0cf0*/  NOP ;  /* 0x0000000000007918 */ /* 0x000fe20000000000 */
[----:B------:R-:W-:Y:S05]  /*0d00*/  @P2 BRA `(.L_x_31) ;  /* 0x0000000000182947 */ /* 0x000fea0003800000 */
[----:B--2-4-:R-:W2:Y:S01]  /*0d10*/  LDS R4, [UR20+0x8] ;  /* 0x00000814ff047984 */ /* 0x014ea20008000800 */
[----:B------:R-:W4:Y:S01]  /*0d20*/  LDC.64 R8, c[0x0][0x220] ;  /* 0x00008800ff087b82 */ /* 0x000f220000000a00 */
[----:B------:R-:W-:Y:S02]  /*0d30*/  IMAD.MOV.U32 R5, RZ, RZ, 0x70 ;  /* 0x00000070ff057424 */ /* 0x000fe400078e00ff */
[----:B----4-:R4:W-:Y:S03]  /*0d40*/  STS.64 [UR20], R8 ;  /* 0x00000008ff007988 */ /* 0x0109e60008000a14 */
[----:B--2---:R-:W-:-:S05]  /*0d50*/  LOP3.LUT R4, R4, 0x10, R5, 0xd8, !PT ;  /* 0x0000001004047812 */ /* 0x004fca00078ed805 */
[----:B------:R4:W-:Y:S02]  /*0d60*/  STS [UR20+0x8], R4 ;  /* 0x00000804ff007988 */ /* 0x0009e40008000814 */
.L_x_31:
[----:B--2---:R-:W-:Y:S05]  /*0d70*/  BSYNC B3 ;  /* 0x0000000000037941 */ /* 0x004fea0003800000 */
.L_x_30:
[----:B------:R-:W-:Y:S04]  /*0d80*/  BSSY B4, `(.L_x_32) ;  /* 0x0000011000047945 */ /* 0x000fe80003800000 */
[----:B------:R-:W-:Y:S04]  /*0d90*/  BSSY B3, `(.L_x_33) ;  /* 0x000000e000037945 */ /* 0x000fe80003800000 */
[----:B------:R-:W-:Y:S05]  /*0da0*/  @P2 BRA `(.L_x_34) ;  /* 0x0000000000242947 */ /* 0x000fea0003800000 */
[----:B----4-:R-:W2:Y:S01]  /*0db0*/  LDS R4, [UR20+0x34] ;  /* 0x00003414ff047984 */ /* 0x010ea20008000800 */
[----:B------:R-:W-:-:S05]  /*0dc0*/  IMAD.MOV.U32 R5, RZ, RZ, 0x3f000000 ;  /* 0x3f000000ff057424 */ /* 0x000fca00078e00ff */
[----:B--2---:R-:W-:-:S05]  /*0dd0*/  LOP3.LUT R4, R4, 0xff000000, R5, 0xb8, !PT ;  /* 0xff00000004047812 */ /* 0x004fca00078eb805 */
[----:B------:R2:W-:Y:S01]  /*0de0*/  STS [UR20+0x34], R4 ;  /* 0x00003404ff007988 */ /* 0x0005e20008000814 */
[----:B------:R-:W-:Y:S05]  /*0df0*/  @P2 BRA `(.L_x_35) ;  /* 0x00000000001c2947 */ /* 0x000fea0003800000 */
[----:B--2---:R-:W2:Y:S01]  /*0e00*/  LDS R4, [UR20+0x38] ;  /* 0x00003814ff047984 */ /* 0x004ea20008000800 */
[----:B------:R-:W-:-:S05]  /*0e10*/  IMAD.MOV.U32 R5, RZ, RZ, 0xff ;  /* 0x000000ffff057424 */ /* 0x000fca00078e00ff */
[----:B--2---:R-:W-:-:S05]  /*0e20*/  LOP3.LUT R4, R4, 0xff, R5, 0xb8, !PT ;  /* 0x000000ff04047812 */ /* 0x004fca00078eb805 */
[----:B------:R2:W-:Y:S02]  /*0e30*/  STS [UR20+0x38], R4 ;  /* 0x00003804ff007988 */ /* 0x0005e40008000814 */
.L_x_34:
[----:B------:R-:W-:Y:S05]  /*0e40*/  @P2 BREAK B3 ;  /* 0x0000000000032942 */ /* 0x000fea0003800000 */
[----:B------:R-:W-:Y:S05]  /*0e50*/  @P2 BRA `(.L_x_36) ;  /* 0x00000000000c2947 */ /* 0x000fea0003800000 */
[----:B------:R1:W-:Y:S02]  /*0e60*/  STS [UR20+0x20], R3 ;  /* 0x00002003ff007988 */ /* 0x0003e40008000814 */
.L_x_35:
[----:B------:R-:W-:Y:S05]  /*0e70*/  BSYNC B3 ;  /* 0x0000000000037941 */ /* 0x000fea0003800000 */
.L_x_33:
[----:B------:R1:W-:Y:S02]  /*0e80*/  @!P2 STS [UR20+0x24], R6 ;  /* 0x00002406ff00a988 */ /* 0x0003e40008000814 */
.L_x_36:
[----:B------:R-:W-:Y:S05]  /*0e90*/  BSYNC B4 ;  /* 0x0000000000047941 */ /* 0x000fea0003800000 */
.L_x_32:
[----:B------:R-:W-:Y:S05]  /*0ea0*/  WARPSYNC.ALL ;  /* 0x0000000000007948 */ /* 0x000fea0003800000 */
[----:B------:R-:W-:Y:S04]  /*0eb0*/  BSSY B4, `(.L_x_37) ;  /* 0x000000e000047945 */ /* 0x000fe80003800000 */
[----:B------:R-:W-:Y:S05]  /*0ec0*/  @P2 BRA `(.L_x_38) ;  /* 0x0000000000302947 */ /* 0x000fea0003800000 */
[----:B--2-4-:R-:W2:Y:S01]  /*0ed0*/  LDS R4, [UR20+0x34] ;  /* 0x00003414ff047984 */ /* 0x014ea20008000800 */
[----:B------:R-:W4:Y:S03]  /*0ee0*/  LDC.64 R8, c[0x0][0x248] ;  /* 0x00009200ff087b82 */ /* 0x000f260000000a00 */
[----:B-1----:R-:W1:Y:S01]  /*0ef0*/  LDS R3, [UR20+0x1c] ;  /* 0x00001c14ff037984 */ /* 0x002e620008000800 */
[C---:B----4-:R-:W-:Y:S01]  /*0f00*/  SHF.L.U64.HI R6, R8.reuse, 0x1, R9 ;  /* 0x0000000108067819 */ /* 0x050fe20000010209 */
[----:B------:R-:W-:-:S03]  /*0f10*/  IMAD.SHL.U32 R5, R8, 0x2, RZ ;  /* 0x0000000208057824 */ /* 0x000fc600078e00ff */
[--C-:B------:R-:W-:Y:S02]  /*0f20*/  SHF.R.U32.HI R8, RZ, 0x4, R6.reuse ;  /* 0x00000004ff087819 */ /* 0x100fe40000011606 */
[----:B------:R-:W-:-:S05]  /*0f30*/  SHF.R.U64 R5, R5, 0x4, R6 ;  /* 0x0000000405057819 */ /* 0x000fca0000001206 */
[----:B------:R4:W-:Y:S01]  /*0f40*/  STS [UR20+0xc], R5 ;  /* 0x00000c05ff007988 */ /* 0x0009e20008000814 */
[----:B--2---:R-:W-:Y:S02]  /*0f50*/  LOP3.LUT R4, R4, 0x7, RZ, 0xb8, !PT ;  /* 0x0000000704047812 */ /* 0x004fe400078eb8ff */
[----:B-1----:R-:W-:-:S03]  /*0f60*/  LOP3.LUT R3, R3, 0xf, R8, 0xb8, !PT ;  /* 0x0000000f03037812 */ /* 0x002fc600078eb808 */
[----:B------:R4:W-:Y:S04]  /*0f70*/  STS [UR20+0x34], R4 ;  /* 0x00003404ff007988 */ /* 0x0009e80008000814 */
[----:B------:R4:W-:Y:S02]  /*0f80*/  STS [UR20+0x1c], R3 ;  /* 0x00001c03ff007988 */ /* 0x0009e40008000814 */
.L_x_38:
[----:B------:R-:W-:Y:S05]  /*0f90*/  BSYNC B4 ;  /* 0x0000000000047941 */ /* 0x000fea0003800000 */
.L_x_37:
[----:B------:R-:W-:Y:S04]  /*0fa0*/  BSSY B4, `(.L_x_39) ;  /* 0x000001a000047945 */ /* 0x000fe80003800000 */
[----:B------:R-:W-:Y:S04]  /*0fb0*/  BSSY B5, `(.L_x_40) ;  /* 0x0000015000057945 */ /* 0x000fe80003800000 */
[----:B------:R-:W-:Y:S05]  /*0fc0*/  @P2 BRA `(.L_x_41) ;  /* 0x0000000000202947 */ /* 0x000fea0003800000 */
[----:B-1--4-:R-:W1:Y:S02]  /*0fd0*/  LDS R3, [UR20+0x34] ;  /* 0x00003414ff037984 */ /* 0x012e640008000800 */
[----:B-1----:R-:W-:-:S05]  /*0fe0*/  LOP3.LUT R3, R3, 0x38, RZ, 0xb8, !PT ;  /* 0x0000003803037812 */ /* 0x002fca00078eb8ff */
[----:B------:R1:W-:Y:S01]  /*0ff0*/  STS [UR20+0x34], R3 ;  /* 0x00003403ff007988 */ /* 0x0003e20008000814 */
[----:B------:R-:W-:Y:S05]  /*1000*/  @P2 BRA `(.L_x_42) ;  /* 0x0000000000202947 */ /* 0x000fea0003800000 */
[----:B-1----:R-:W1:Y:S01]  /*1010*/  LDS R3, [UR20+0x8] ;  /* 0x00000814ff037984 */ /* 0x002e620008000800 */
[----:B--2---:R-:W-:-:S05]  /*1020*/  IMAD.MOV.U32 R4, RZ, RZ, 0x780 ;  /* 0x00000780ff047424 */ /* 0x004fca00078e00ff */
[----:B-1----:R-:W-:-:S05]  /*1030*/  LOP3.LUT R3, R3, 0x500, R4, 0xd8, !PT ;  /* 0x0000050003037812 */ /* 0x002fca00078ed804 */
[----:B------:R1:W-:Y:S02]  /*1040*/  STS [UR20+0x8], R3 ;  /* 0x00000803ff007988 */ /* 0x0003e40008000814 */
.L_x_41:
[----:B------:R-:W-:Y:S05]  /*1050*/  @P2 BRA `(.L_x_43) ;  /* 0x0000000000282947 */ /* 0x000fea0003800000 */
[----:B-1--4-:R-:W1:Y:S02]  /*1060*/  LDS R3, [UR20+0x8] ;  /* 0x00000814ff037984 */ /* 0x012e640008000800 */
[----:B-1----:R-:W-:-:S05]  /*1070*/  LOP3.LUT R3, R3, 0x1800, RZ, 0xb8, !PT ;  /* 0x0000180003037812 */ /* 0x002fca00078eb8ff */
[----:B------:R4:W-:Y:S02]  /*1080*/  STS [UR20+0x8], R3 ;  /* 0x00000803ff007988 */ /* 0x0009e40008000814 */
.L_x_42:
[----:B------:R-:W-:Y:S05]  /*1090*/  @P2 BREAK B5 ;  /* 0x0000000000052942 */ /* 0x000fea0003800000 */
[----:B------:R-:W-:Y:S05]  /*10a0*/  @P2 BRA `(.L_x_44) ;  /* 0x0000000000242947 */ /* 0x000fea0003800000 */
[----:B-1--4-:R-:W1:Y:S01]  /*10b0*/  LDS R3, [UR20+0x8] ;  /* 0x00000814ff037984 */ /* 0x012e620008000800 */
[----:B--2---:R-:W-:-:S05]  /*10c0*/  IMAD.MOV.U32 R4, RZ, RZ, 0x6000 ;  /* 0x00006000ff047424 */ /* 0x004fca00078e00ff */
[----:B-1----:R-:W-:-:S04]  /*10d0*/  LOP3.LUT R3, R3, 0x6000, R4, 0xd8, !PT ;  /* 0x0000600003037812 */ /* 0x002fc800078ed804 */
[----:B------:R-:W-:-:S05]  /*10e0*/  LOP3.LUT R3, R3, 0x400000, RZ, 0xb8, !PT ;  /* 0x0040000003037812 */ /* 0x000fca00078eb8ff */
[----:B------:R1:W-:Y:S02]  /*10f0*/  STS [UR20+0x8], R3 ;  /* 0x00000803ff007988 */ /* 0x0003e40008000814 */
.L_x_43:
[----:B------:R-:W-:Y:S05]  /*1100*/  BSYNC B5 ;  /* 0x0000000000057941 */ /* 0x000fea0003800000 */
.L_x_40:
[----:B-1--4-:R-:W1:Y:S02]  /*1110*/  @!P2 LDS R3, [UR20+0x8] ;  /* 0x00000814ff03a984 */ /* 0x012e640008000800 */
[----:B-1----:R-:W-:-:S05]  /*1120*/  @!P2 LOP3.LUT R3, R3, 0x8000, RZ, 0xb8, !PT ;  /* 0x000080000303a812 */ /* 0x002fca00078eb8ff */
[----:B------:R1:W-:Y:S02]  /*1130*/  @!P2 STS [UR20+0x8], R3 ;  /* 0x00000803ff00a988 */ /* 0x0003e40008000814 */
.L_x_44:
[----:B------:R-:W-:Y:S05]  /*1140*/  BSYNC B4 ;  /* 0x0000000000047941 */ /* 0x000fea0003800000 */
.L_x_39:
[----:B------:R-:W-:Y:S05]  /*1150*/  WARPSYNC.ALL ;  /* 0x0000000000007948 */ /* 0x000fea0003800000 */
[----:B------:R-:W-:Y:S01]  /*1160*/  UIADD3 UR5, UR5, 0x100, URZ ;  /* 0x0000010005057890 */ /* 0x000fe2000fffe03f */
[----:B------:R-:W-:Y:S02]  /*1170*/  ISETP.GE.AND P1, PT, R13, 0x1, PT ;  /* 0x000000010d00780c */ /* 0x000fe40003f26270 */
[----:B------:R-:W-:Y:S02]  /*1180*/  CS2R R120, SRZ ;  /* 0x0000000000787805 */ /* 0x000fe4000001ff00 */
[----:B------:R-:W-:Y:S01]  /*1190*/  CS2R R122, SRZ ;  /* 0x00000000007a7805 */ /* 0x000fe2000001ff00 */
[----:B------:R-:W-:Y:S01]  /*11a0*/  UIADD3 UR32, UP0, UR5, UR32, URZ ;  /* 0x0000002005207290 */ /* 0x000fe2000ff1e03f */
[----:B------:R-:W-:-:S02]  /*11b0*/  CS2R R124, SRZ ;  /* 0x00000000007c7805 */ /* 0x000fc4000001ff00 */
[----:B------:R-:W-:Y:S02]  /*11c0*/  CS2R R126, SRZ ;  /* 0x00000000007e7805 */ /* 0x000fe4000001ff00 */
[----:B------:R-:W-:Y:S01]  /*11d0*/  CS2R R128, SRZ ;  /* 0x0000000000807805 */ /* 0x000fe2000001ff00 */
[----:B------:R-:W-:Y:S01]  /*11e0*/  ULEA.HI.X.SX32 UR33, UR5, UR33, 0x1, UP0 ;  /* 0x0000002105217291 */ /* 0x000fe200080f0e3f */
[----:B------:R-:W-:Y:S02]  /*11f0*/  CS2R R130, SRZ ;  /* 0x0000000000827805 */ /* 0x000fe4000001ff00 */
[----:B------:R-:W-:Y:S02]  /*1200*/  CS2R R132, SRZ ;  /* 0x0000000000847805 */ /* 0x000fe4000001ff00 */
[----:B------:R-:W-:Y:S02]  /*1210*/  CS2R R134, SRZ ;  /* 0x0000000000867805 */ /* 0x000fe4000001ff00 */
[----:B------:R-:W-:-:S02]  /*1220*/  CS2R R136, SRZ ;  /* 0x0000000000887805 */ /* 0x000fc4000001ff00 */
[----:B------:R-:W-:Y:S02]  /*1230*/  CS2R R138, SRZ ;  /* 0x00000000008a7805 */ /* 0x000fe4000001ff00 */
[----:B------:R-:W-:Y:S02]  /*1240*/  CS2R R140, SRZ ;  /* 0x00000000008c7805 */ /* 0x000fe4000001ff00 */
        /* <DEDUP_REMOVED lines=40> */
[----:B------:R-:W-:Y:S01]  /*14d0*/  CS2R R30, SRZ ;  /* 0x00000000001e7805 */ /* 0x000fe2000001ff00 */
[----:B------:R-:W-:Y:S01]  /*14e0*/  IMAD.MOV.U32 R32, RZ, RZ, RZ ;  /* 0x000000ffff207224 */ /* 0x000fe200078e00ff */
[----:B------:R-:W-:Y:S06]  /*14f0*/  @P0 BRA `(.L_x_45) ;  /* 0x0000000000280947 */ /* 0x000fec0003800000 */
[----:B-1--4-:R-:W1:Y:S01]  /*1500*/  S2R R3, SR_LANEID ;  /* 0x0000000000037919 */ /* 0x012e620000000000 */
[----:B------:R-:W-:Y:S05]  /*1510*/  WARPSYNC.ALL ;  /* 0x0000000000007948 */ /* 0x000fea0003800000 */
[----:B-1----:R-:W-:-:S05]  /*1520*/  IMAD.SHL.U32 R6, R3, 0x4, RZ ;  /* 0x0000000403067824 */ /* 0x002fca00078e00ff */
[----:B------:R-:W1:Y:S01]  /*1530*/  LDS R3, [R6+UR20] ;  /* 0x0000001406037984 */ /* 0x000e620008000800 */
[----:B--2---:R-:W-:-:S05]  /*1540*/  IADD3 R4, P3, R6, UR32, RZ ;  /* 0x0000002006047c10 */ /* 0x004fca000ff7e0ff */
[----:B------:R-:W-:-:S05]  /*1550*/  IMAD.X R5, RZ, RZ, UR33, P3 ;  /* 0x00000021ff057e24 */ /* 0x000fca00098e06ff */
[----:B-1----:R1:W2:Y:S01]  /*1560*/  ATOMG.E.EXCH.STRONG.GPU PT, RZ, [R4], R3 ;  /* 0x0000000304ff73a8 */ /* 0x0022a200041ee100 */
[----:B------:R-:W-:-:S04]  /*1570*/  DEPBAR {5,4,3,2,1,0} ;  /* 0x0000003f0000791a */ /* 0x000fc80000000000 */
[----:B------:R1:W-:Y:S01]  /*1580*/  UTMACCTL.IV [UR32] ;  /* 0x00000000200079b9 */ /* 0x0003e20008000000 */
[----:B------:R-:W-:Y:S01]  /*1590*/  NOP ;  /* 0x0000000000007918 */ /* 0x000fe20000000000 */
.L_x_45:
[----:B------:R-:W-:Y:S05]  /*15a0*/  @P0 BRA `(.L_x_46) ;  /* 0x00000000000c0947 */ /* 0x000fea0003800000 */
[----:B------:R0:W-:Y:S01]  /*15b0*/  UTMACMDFLUSH ;  /* 0x00000000000079b7 */ /* 0x0001e20000000000 */
[----:B------:R-:W-:Y:S05]  /*15c0*/  @P0 BRA `(.L_x_46) ;  /* 0x0000000000040947 */ /* 0x000fea0003800000 */
[----:B------:R-:W-:-:S04]  /*15d0*/  DEPBAR.LE SB0, 0x0 ;  /* 0x000080000000791a */ /* 0x000fc80000000000 */
.L_x_46:
[----:B------:R-:W-:Y:S05]  /*15e0*/  WARPSYNC.ALL ;  /* 0x0000000000007948 */ /* 0x000fea0003800000 */
[----:B--2---:R-:W-:Y:S01]  /*15f0*/  BAR.SYNC.DEFER_BLOCKING 0x0 ;  /* 0x0000000000007b1d */ /* 0x004fe20000010000 */
[----:B------:R-:W-:Y:S01]  /*1600*/  USHF.L.U32 UR15, UR34, 0x8, URZ ;  /* 0x00000008220f7899 */ /* 0x000fe2000800063f */
[----:B------:R-:W-:Y:S01]  /*1610*/  IMAD.MOV.U32 R33, RZ, RZ, RZ ;  /* 0x000000ffff217224 */ /* 0x000fe200078e00ff */
[----:B------:R-:W-:Y:S01]  /*1620*/  USHF.L.U32 UR19, UR23, 0x6, URZ ;  /* 0x0000000617137899 */ /* 0x000fe2000800063f */
[----:B------:R-:W-:Y:S02]  /*1630*/  CS2R R34, SRZ ;  /* 0x0000000000227805 */ /* 0x000fe4000001ff00 */
[----:B------:R-:W-:Y:S01]  /*1640*/  CS2R R36, SRZ ;  /* 0x0000000000247805 */ /* 0x000fe2000001ff00 */
[----:B------:R-:W-:Y:S01]  /*1650*/  VOTEU.ALL UP0, P2 ;  /* 0x00000000003f7886 */ /* 0x000fe20001000000 */
[----:B------:R-:W-:Y:S01]  /*1660*/  UMOV UR6, 0x1 ;  /* 0x0000000100067882 */ /* 0x000fe20000000000 */
[----:B------:R-:W-:Y:S01]  /*1670*/  VOTEU.ALL UP1, P2 ;  /* 0x00000000003f7886 */ /* 0x000fe20001020000 */
[----:B------:R-:W-:Y:S01]  /*1680*/  VOTEU.ALL UP2, P2 ;  /* 0x00000000003f7886 */ /* 0x000fe20001040000 */
[----:B------:R-:W-:Y:S01]  /*1690*/  CS2R R38, SRZ ;  /* 0x0000000000267805 */ /* 0x000fe2000001ff00 */
[----:B------:R-:W-:-:S04]  /*16a0*/  @!UP0 UIADD3 UR8, -UR6, 0x100000, URZ ;  /* 0x0010000006088890 */ /* 0x000fc8000fffe13f */
[----:B------:R-:W-:Y:S02]  /*16b0*/  @!UP0 USHF.L.U32 UR9, UR8, 0xb, URZ ;  /* 0x0000000b08098899 */ /* 0x000fe4000800063f */
[----:B------:R-:W-:Y:S01]  /*16c0*/  @!UP0 USHF.L.U32 UR8, UR8, 0x1, URZ ;  /* 0x0000000108088899 */ /* 0x000fe2000800063f */
        /* <DEDUP_REMOVED lines=9> */
[----:B------:R-:W-:Y:S01]  /*1760*/  VOTEU.ALL UP0, P2 ;  /* 0x00000000003f7886 */ /* 0x000fe20001000000 */
[----:B------:R-:W-:Y:S02]  /*1770*/  CS2R R46, SRZ ;  /* 0x00000000002e7805 */ /* 0x000fe4000001ff00 */
[----:B------:R-:W-:Y:S02]  /*1780*/  CS2R R48, SRZ ;  /* 0x0000000000307805 */ /* 0x000fe4000001ff00 */
[----:B------:R-:W-:Y:S02]  /*1790*/  CS2R R50, SRZ ;  /* 0x0000000000327805 */ /* 0x000fe4000001ff00 */
[----:B------:R-:W-:-:S02]  /*17a0*/  CS2R R52, SRZ ;  /* 0x0000000000347805 */ /* 0x000fc4000001ff00 */
[----:B------:R-:W-:Y:S01]  /*17b0*/  CS2R R54, SRZ ;  /* 0x0000000000367805 */ /* 0x000fe2000001ff00 */
[----:B------:R-:W2:Y:S02]  /*17c0*/  FENCE.VIEW.ASYNC.S ;  /* 0x00000000000073c6 */ /* 0x000ea40000000000 */
[----:B--2---:R2:W4:Y:S02]  /*17d0*/  @!UP0 SYNCS.EXCH.64 URZ, [UR20+0xf000], UR8 ;  /* 0x00f00008143f85b2 */ /* 0x0045240008000100 */
[----:B----4-:R-:W-:Y:S06]  /*17e0*/  BAR.SYNC.DEFER_BLOCKING 0x0 ;  /* 0x0000000000007b1d */ /* 0x010fec0000010000 */
[----:B------:R2:W4:Y:S02]  /*17f0*/  @!UP1 SYNCS.EXCH.64 URZ, [UR20+0xf008], UR10 ;  /* 0x00f0080a143f95b2 */ /* 0x0005240008000100 */
[----:B----4-:R-:W-:Y:S06]  /*1800*/  BAR.SYNC.DEFER_BLOCKING 0x0 ;  /* 0x0000000000007b1d */ /* 0x010fec0000010000 */
[----:B------:R2:W4:Y:S01]  /*1810*/  @!UP2 SYNCS.EXCH.64 URZ, [UR20+0xf010], UR6 ;  /* 0x00f01006143fa5b2 */ /* 0x0005220008000100 */
[----:B------:R-:W-:Y:S05]  /*1820*/  @!P1 BRA `(.L_x_47) ;  /* 0x0000000800389947 */ /* 0x000fea0003800000 */
        /* <DEDUP_REMOVED lines=63> */
[----:B------:R-:W-:Y:S01]  /*1c20*/  CS2R R54, SRZ ;  /* 0x0000000000367805 */ /* 0x000fe2000001ff00 */
[----:B------:R-:W-:Y:S01]  /*1c30*/  UMOV UR5, URZ ;  /* 0x0000003f00057c82 */ /* 0x000fe20008000000 */
[----:B------:R-:W-:-:S05]  /*1c40*/  UMOV UR14, URZ ;  /* 0x0000003f000e7c82 */ /* 0x000fca0008000000 */
.L_x_49:
[----:B----4-:R-:W-:Y:S01]  /*1c50*/  BAR.SYNC.DEFER_BLOCKING 0x0 ;  /* 0x0000000000007b1d */ /* 0x010fe20000010000 */
[----:B------:R-:W-:Y:S01]  /*1c60*/  ULEA UR21, UR5, UR20, 0x3 ;  /* 0x0000001405157291 */ /* 0x000fe2000f8e183f */
[----:B-1----:R-:W-:Y:S01]  /*1c70*/  @!P2 IMAD.MOV.U32 R4, RZ, RZ, 0x5000 ;  /* 0x00005000ff04a424 */ /* 0x002fe200078e00ff */
[----:B------:R-:W-:Y:S01]  /*1c80*/  ELECT P0, URZ, PT ;  /* 0x00000000003f782f */ /* 0x000fe20003800000 */
[----:B------:R-:W-:Y:S01]  /*1c90*/  IMAD.U32 R3, RZ, RZ, UR4 ;  /* 0x00000004ff037e24 */ /* 0x000fe2000f8e00ff */
[----:B------:R-:W-:Y:S02]  /*1ca0*/  ULEA UR12, UR5, UR20, 0xe ;  /* 0x00000014050c7291 */ /* 0x000fe4000f8e703f */
[C---:B------:R-:W-:Y:S02]  /*1cb0*/  ISETP.LT.U32.AND P0, PT, R2.reuse, 0x20, P0 ;  /* 0x000000200200780c */ /* 0x040fe40000701070 */
[----:B------:R-:W-:Y:S02]  /*1cc0*/  ELECT P1, URZ, PT ;  /* 0x00000000003f782f */ /* 0x000fe40003820000 */
[----:B------:R-:W-:Y:S01]  /*1cd0*/  SHF.L.U32 R3, R3, 0x1f, RZ ;  /* 0x0000001f03037819 */ /* 0x000fe200000006ff */
[----:B------:R-:W-:Y:S01]  /*1ce0*/  ULEA UR16, UR5, UR20, 0xc ;  /* 0x0000001405107291 */ /* 0x000fe2000f8e603f */
[----:B------:R-:W-:Y:S01]  /*1cf0*/  ISETP.LT.U32.AND P1, PT, R2, 0x20, P1 ;  /* 0x000000200200780c */ /* 0x000fe20000f21070 */
[----:B------:R-:W-:-:S02]  /*1d00*/  UMOV UR18, UR14 ;  /* 0x0000000e00127c82 */ /* 0x000fc40008000000 */
[----:B------:R-:W-:Y:S02]  /*1d10*/  UIADD3 UR16, UR16, 0xc000, URZ ;  /* 0x0000c00010107890 */ /* 0x000fe4000fffe03f */
[----:B--2---:R-:W-:Y:S02]  /*1d20*/  USHF.R.U32.HI UR8, URZ, 0x4, UR12 ;  /* 0x000000043f087899 */ /* 0x004fe4000801160c */
[----:B------:R-:W-:Y:S01]  /*1d30*/  USHF.R.U32.HI UR10, URZ, 0x4, UR16 ;  /* 0x000000043f0a7899 */ /* 0x000fe20008011610 */
[----:B------:R-:W-:Y:S01]  /*1d40*/  VOTEU.ANY UP0, P0 ;  /* 0x00000000003f7886 */ /* 0x000fe20000000100 */
[----:B------:R-:W-:Y:S01]  /*1d50*/  VOTEU.ANY UP2, P0 ;  /* 0x00000000003f7886 */ /* 0x000fe20000040100 */
[----:B------:R-:W-:Y:S01]  /*1d60*/  USGXT.U32 UR8, UR8, 0xe ;  /* 0x0000000e0808789a */ /* 0x000fe20008000000 */
[----:B------:R1:W-:Y:S01]  /*1d70*/  @!P2 SYNCS.ARRIVE.TRANS64 RZ, [UR21+0xf000], R4 ;  /* 0x00f00004ffffa9a7 */ /* 0x0003e20008000015 */
[----:B------:R2:W-:Y:S06]  /*1d80*/  MEMBAR.ALL.CTA ;  /* 0x0000000000007992 */ /* 0x0005ec0000008000 */
[----:B--2---:R-:W2:Y:S01]  /*1d90*/  FENCE.VIEW.ASYNC.S ;  /* 0x00000000000073c6 */ /* 0x004ea20000000000 */
[----:B------:R-:W-:Y:S01]  /*1da0*/  @UP0 UIADD3 UR13, UR21, 0xf000, URZ ;  /* 0x0000f000150d0890 */ /* 0x000fe2000fffe03f */
[----:B------:R-:W-:Y:S01]  /*1db0*/  @UP0 UMOV UR6, UR28 ;  /* 0x0000001c00060c82 */ /* 0x000fe20008000000 */
[----:B------:R-:W-:Y:S01]  /*1dc0*/  @UP0 UMOV UR7, UR29 ;  /* 0x0000001d00070c82 */ /* 0x000fe20008000000 */
[----:B--2---:R-:W-:Y:S01]  /*1dd0*/  VOTEU.ANY UP1, P1 ;  /* 0x00000000003f7886 */ /* 0x004fe20000820100 */
[----:B------:R-:W-:Y:S01]  /*1de0*/  VOTEU.ANY UP3, P1 ;  /* 0x00000000003f7886 */ /* 0x000fe20000860100 */
[----:B------:R-:W-:Y:S01]  /*1df0*/  USGXT.U32 UR10, UR10, 0xe ;  /* 0x0000000e0a0a789a */ /* 0x000fe20008000000 */
[----:B------:R-:W-:-:S02]  /*1e00*/  UMOV UR9, 0x80000020 ;  /* 0x8000002000097882 */ /* 0x000fc40000000000 */
[----:B------:R-:W-:Y:S01]  /*1e10*/  @UP1 UIADD3 UR17, UR21, 0xf000, URZ ;  /* 0x0000f00015111890 */ /* 0x000fe2000fffe03f */
[----:B------:R-:W-:Y:S01]  /*1e20*/  @UP1 UMOV UR24, UR30 ;  /* 0x0000001e00181c82 */ /* 0x000fe20008000000 */
[----:B------:R-:W-:Y:S01]  /*1e30*/  @UP1 UMOV UR25, UR31 ;  /* 0x0000001f00191c82 */ /* 0x000fe20008000000 */
[----:B------:R-:W-:Y:S01]  /*1e40*/  UMOV UR11, 0x80000020 ;  /* 0x80000020000b7882 */ /* 0x000fe20000000000 */
[----:B------:R-:W-:Y:S06]  /*1e50*/  BAR.SYNC.DEFER_BLOCKING 0x0 ;  /* 0x0000000000007b1d */ /* 0x000fec0000010000 */
[----:B------:R1:W-:Y:S02]  /*1e60*/  @UP2 UTMALDG.2D [UR12], [UR6] ;  /* 0x0000000c060025b4 */ /* 0x0003e40008008000 */
[----:B------:R-:W-:Y:S06]  /*1e70*/  BAR.SYNC.DEFER_BLOCKING 0x0 ;  /* 0x0000000000007b1d */ /* 0x000fec0000010000 */
[----:B------:R1:W-:Y:S02]  /*1e80*/  @UP3 UTMALDG.2D [UR16], [UR24] ;  /* 0x00000010180035b4 */ /* 0x0003e40008008000 */
[----:B------:R-:W-:Y:S06]  /*1e90*/  BAR.SYNC.DEFER_BLOCKING 0x0 ;  /* 0x0000000000007b1d */ /* 0x000fec0000010000 */
[----:B------:R-:W2:Y:S02]  /*1ea0*/  SYNCS.PHASECHK.TRANS64.TRYWAIT P0, [UR21+0xf000], R3 ;  /* 0x00f00003ff0075a7 */ /* 0x000ea40008000155 */
[----:B-12---:R-:W-:Y:S05]  /*1eb0*/  @!P0 BRA `(.L_x_48) ;  /* 0x0000000800688947 */ /* 0x006fea0003800000 */
.L_x_50:
[----:B------:R-:W-:Y:S02]  /*1ec0*/  WARPGROUP.DEPBAR.LE gsb0, 0x0 ;  /* 0x00008000000079c5 */ /* 0x000fe40000010000 */
[----:B------:R-:W-:Y:S01]  /*1ed0*/  WARPGROUP.ARRIVE ;  /* 0x00000000000079c5 */ /* 0x000fe20000000000 */
[----:B------:R-:W-:Y:S01]  /*1ee0*/  UIADD3 UR24, UP0, UR8, 0x2, URZ ;  /* 0x0000000208187890 */ /* 0x000fe2000ff1e03f */
[----:B------:R-:W1:Y:S01]  /*1ef0*/  LDC R3, c[0x0][0x230] ;  /* 0x00008c00ff037b82 */ /* 0x000e620000000800 */
[----:B------:R-:W-:Y:S01]  /*1f00*/  UMOV UR6, URZ ;  /* 0x0000003f00067c82 */ /* 0x000fe20008000000 */
[----:B------:R-:W-:Y:S01]  /*1f10*/  UMOV UR26, 0xfffffffe ;  /* 0xfffffffe001a7882 */ /* 0x000fe20000000000 */
[----:B------:R-:W-:Y:S01]  /*1f20*/  UIADD3.X UR25, UR6, -0x7fffffe0, URZ, UP0, !UPT ;  /* 0x8000002006197890 */ /* 0x000fe200087fe43f */
[----:B------:R-:W-:Y:S01]  /*1f30*/  HGMMA.64x64x16.F32.BF16 R120, gdesc[UR8], R120 ;  /* 0x00e00000087879f0 */ /* 0x000fe20008701878 */
[----:B------:R-:W-:Y:S01]  /*1f40*/  UMOV UR27, 0x7fffffdf ;  /* 0x7fffffdf001b7882 */ /* 0x000fe20000000000 */
[----:B------:R-:W-:Y:S01]  /*1f50*/  UMOV UR6, UR10 ;  /* 0x0000000a00067c82 */ /* 0x000fe20008000000 */
[----:B------:R-:W-:Y:S01]  /*1f60*/  UMOV UR7, URZ ;  /* 0x0000003f00077c82 */ /* 0x000fe20008000000 */
[----:B------:R-:W-:-:S02]  /*1f70*/  UIADD3.64 UR8, UR24, 0xfe, URZ ;  /* 0x000000fe18087897 */ /* 0x000fc4000fffe03f */
[----:B------:R-:W-:Y:S02]  /*1f80*/  UIADD3.64 UR26, UR6, -UR26, URZ ;  /* 0x8000001a061a7297 */ /* 0x000fe4000fffe03f */
[----:B------:R-:W-:Y:S02]  /*1f90*/  UIADD3.64 UR36, UR24, 0x100, URZ ;  /* 0x0000010018247897 */ /* 0x000fe4000fffe03f */
[----:B------:R-:W-:Y:S02]  /*1fa0*/  UIADD3 UR14, UR14, 0x20, URZ ;  /* 0x000000200e0e7890 */ /* 0x000fe4000fffe03f */
[----:B------:R-:W-:Y:S01]  /*1fb0*/  UIADD3 UR5, UR5, 0x1, URZ ;  /* 0x0000000105057890 */ /* 0x000fe2000fffe03f */
[----:B------:R-:W-:Y:S01]  /*1fc0*/  UMOV UR38, UR26 ;  /* 0x0000001a00267c82 */ /* 0x000fe20008000000 */
[----:B------:R-:W-:Y:S02]  /*1fd0*/  UMOV UR39, UR27 ;  /* 0x0000001b00277c82 */ /* 0x000fe40008000000 */
[----:B------:R-:W-:Y:S01]  /*1fe0*/  UISETP.NE.U32.AND UP0, UPT, UR5, 0x3, UPT ;  /* 0x000000030500788c */ /* 0x000fe2000bf05070 */
[----:B-1----:R-:W-:-:S03]  /*1ff0*/  ISETP.LE.AND P0, PT, R3, UR14, PT ;  /* 0x0000000e03007c0c */ /* 0x002fc6000bf03270 */
[----:B------:R-:W-:Y:S02]  /*2000*/  USEL UR6, URZ, 0x1, UP0 ;  /* 0x000000013f067887 */ /* 0x000fe40008000000 */
[----:B------:R-:W-:Y:S02]  /*2010*/  USEL UR5, UR5, URZ, UP0 ;  /* 0x0000003f05057287 */ /* 0x000fe40008000000 */
[----:B------:R-:W-:Y:S01]  /*2020*/  ULOP3.LUT UR4, UR4, UR6, URZ, 0x3c, !UPT ;  /* 0x0000000604047292 */ /* 0x000fe2000f8e3c3f */
[----:B------:R-:W-:Y:S04]  /*2030*/  HGMMA.64x64x16.F32.BF16 R120, gdesc[UR24], R120 ;  /* 0x00e00000187879f0 */ /* 0x000fe80008701878 */
[----:B------:R-:W-:Y:S01]  /*2040*/  HGMMA.64x64x16.F32.BF16 R88, gdesc[UR8], R88 ;  /* 0x00e00000085879f0 */ /* 0x000fe20008701858 */
[----:B------:R-:W-:-:S03]  /*2050*/  UIADD3.64 UR8, UR24, 0x1fe, URZ ;  /* 0x000001fe18087897 */ /* 0x000fc6000fffe03f */
[----:B------:R-:W-:Y:S01]  /*2060*/  HGMMA.64x64x16.F32.BF16 R88, gdesc[UR36], R88 ;  /* 0x00e00000245879f0 */ /* 0x000fe20008701858 */
[----:B------:R-:W-:Y:S01]  /*2070*/  UIADD3.64 UR36, UR24, 0x200, URZ ;  /* 0x0000020018247897 */ /* 0x000fe2000fffe03f */
[----:B------:R-:W-:-:S04]  /*2080*/  UMOV UR38, UR26 ;  /* 0x0000001a00267c82 */ /* 0x000fc80008000000 */
[----:B------:R-:W-:Y:S01]  /*2090*/  HGMMA.64x64x16.F32.BF16 R56, gdesc[UR8], R56 ;  /* 0x00e00000083879f0 */ /* 0x000fe20008701838 */
[----:B------:R-:W-:Y:S01]  /*20a0*/  UIADD3.64 UR8, UR24, 0x2fe, URZ ;  /* 0x000002fe18087897 */ /* 0x000fe2000fffe03f */
[----:B------:R-:W-:Y:S01]  /*20b0*/  UMOV UR39, UR27 ;  /* 0x0000001b00277c82 */ /* 0x000fe20008000000 */
[----:B------:R-:W-:Y:S01]  /*20c0*/  UIADD3.64 UR24, UR24, 0x300, URZ ;  /* 0x0000030018187897 */ /* 0x000fe2000fffe03f */
[----:B------:R-:W-:Y:S06]  /*20d0*/  HGMMA.64x64x16.F32.BF16 R56, gdesc[UR36], R56 ;  /* 0x00e00000243879f0 */ /* 0x000fec0008701838 */
[----:B------:R-:W-:Y:S04]  /*20e0*/  HGMMA.64x64x16.F32.BF16 R24, gdesc[UR8], R24 ;  /* 0x00e00000081879f0 */ /* 0x000fe80008701818 */
[----:B------:R-:W-:Y:S01]  /*20f0*/  HGMMA.64x64x16.F32.BF16 R24, gdesc[UR24], R24, gsb0 ;  /* 0x00e00000181879f0 */ /* 0x000fe20008001818 */
[----:B------:R-:W-:Y:S05]  /*2100*/  @!P0 BRA `(.L_x_49) ;  /* 0xfffffff800d08947 */ /* 0x000fea000383ffff */
.L_x_47:
[----:B------:R-:W-:Y:S02]  /*2110*/  WARPGROUP.DEPBAR.LE gsb0, 0x0 ;  /* 0x00008000000079c5 */ /* 0x000fe40000010000 */
[----:B----4-:R-:W-:Y:S01]  /*2120*/  BAR.SYNC.DEFER_BLOCKING 0x0 ;  /* 0x0000000000007b1d */ /* 0x010fe20000010000 */
[C---:B-1----:R-:W-:Y:S01]  /*2130*/  IMAD.SHL.U32 R3, R0.reuse, 0x80, RZ ;  /* 0x0000008000037824 */ /* 0x042fe200078e00ff */
[----:B------:R-:W-:Y:S01]  /*2140*/  ELECT P0, URZ, PT ;  /* 0x00000000003f782f */ /* 0x000fe20003800000 */
[----:B------:R-:W-:Y:S01]  /*2150*/  IMAD.SHL.U32 R4, R0, 0x10, RZ ;  /* 0x0000001000047824 */ /* 0x000fe200078e00ff */
[----:B------:R-:W-:Y:S02]  /*2160*/  F2FP.BF16.F32.PACK_AB R120, R121, R120 ;  /* 0x000000787978723e */ /* 0x000fe400000010ff */
[----:B------:R-:W-:Y:S01]  /*2170*/  LOP3.LUT R3, R3, 0x780, RZ, 0xc0, !PT ;  /* 0x0000078003037812 */ /* 0x000fe200078ec0ff */
[----:B------:R-:W-:Y:S01]  /*2180*/  UMOV UR21, UR19 ;  /* 0x0000001300157c82 */ /* 0x000fe20008000000 */
[----:B------:R-:W-:Y:S01]  /*2190*/  F2FP.BF16.F32.PACK_AB R121, R123, R122 ;  /* 0x0000007a7b79723e */ /* 0x000fe200000010ff */
[----:B------:R-:W-:Y:S01]  /*21a0*/  UMOV UR22, UR15 ;  /* 0x0000000f00167c82 */ /* 0x000fe20008000000 */
[----:B------:R-:W-:-:S02]  /*21b0*/  LOP3.LUT R3, R3, 0x70, R4, 0xf8, !PT ;  /* 0x0000007003037812 */ /* 0x000fc400078ef804 */
[----:B------:R-:W-:Y:S02]  /*21c0*/  F2FP.BF16.F32.PACK_AB R88, R89, R88 ;  /* 0x000000585958723e */ /* 0x000fe400000010ff */
[----:B------:R-:W-:Y:S01]  /*21d0*/  LOP3.LUT R3, R3, 0x10, R0, 0x78, !PT ;  /* 0x0000001003037812 */ /* 0x000fe200078e7800 */
[----:B------:R-:W-:Y:S01]  /*21e0*/  IMAD.SHL.U32 R0, R0, 0x40, RZ ;  /* 0x0000004000007824 */ /* 0x000fe200078e00ff */
[----:B------:R-:W-:Y:S02]  /*21f0*/  ISETP.LT.U32.AND P0, PT, R2, 0x20, P0 ;  /* 0x000000200200780c */ /* 0x000fe40000701070 */
[----:B------:R-:W-:Y:S02]  /*2200*/  F2FP.BF16.F32.PACK_AB R122, R125, R124 ;  /* 0x0000007c7d7a723e */ /* 0x000fe400000010ff */
[----:B------:R-:W-:Y:S02]  /*2210*/  LOP3.LUT R0, R3, 0x1800, R0, 0xf8, !PT ;  /* 0x0000180003007812 */ /* 0x000fe400078ef800 */
[----:B------:R-:W-:Y:S01]  /*2220*/  F2FP.BF16.F32.PACK_AB R123, R127, R126 ;  /* 0x0000007e7f7b723e */ /* 0x000fe200000010ff */
[----:B------:R-:W1:Y:S02]  /*2230*/  @!P2 SYNCS.CCTL.IV [UR20+0xf000] ;  /* 0x00f00000ff00a9b1 */ /* 0x000e640008000014 */
[----:B-1----:R-:W-:Y:S01]  /*2240*/  BAR.SYNC.DEFER_BLOCKING 0x0 ;  /* 0x0000000000007b1d */ /* 0x002fe20000010000 */
[C---:B------:R-:W-:Y:S01]  /*2250*/  LOP3.LUT R3, R0.reuse, 0x20, RZ, 0x3c, !PT ;  /* 0x0000002000037812 */ /* 0x040fe200078e3cff */
[----:B------:R-:W-:Y:S01]  /*2260*/  VIADD R2, R0, UR20 ;  /* 0x0000001400027c36 */ /* 0x000fe20008000000 */
[----:B------:R-:W-:-:S02]  /*2270*/  F2FP.BF16.F32.PACK_AB R89, R91, R90 ;  /* 0x0000005a5b59723e */ /* 0x000fc400000010ff */
[----:B------:R-:W-:Y:S01]  /*2280*/  F2FP.BF16.F32.PACK_AB R56, R57, R56 ;  /* 0x000000383938723e */ /* 0x000fe200000010ff */
[----:B------:R-:W-:Y:S01]  /*2290*/  VIADD R3, R3, UR20 ;  /* 0x0000001403037c36 */ /* 0x000fe20008000000 */
[----:B------:R-:W-:Y:S01]  /*22a0*/  F2FP.BF16.F32.PACK_AB R90, R93, R92 ;  /* 0x0000005c5d5a723e */ /* 0x000fe200000010ff */
[----:B------:R-:W-:Y:S01]  /*22b0*/  VOTEU.ANY UP0, P0 ;  /* 0x00000000003f7886 */ /* 0x000fe20000000100 */
[----:B------:R-:W-:Y:S01]  /*22c0*/  F2FP.BF16.F32.PACK_AB R91, R95, R94 ;  /* 0x0000005e5f5b723e */ /* 0x000fe200000010ff */
[----:B------:R-:W-:Y:S01]  /*22d0*/  VOTEU.ANY UP1, P0 ;  /* 0x00000000003f7886 */ /* 0x000fe20000020100 */
[----:B------:R-:W-:Y:S02]  /*22e0*/  F2FP.BF16.F32.PACK_AB R57, R59, R58 ;  /* 0x0000003a3b39723e */ /* 0x000fe400000010ff */
[----:B------:R-:W-:Y:S01]  /*22f0*/  F2FP.BF16.F32.PACK_AB R24, R25, R24 ;  /* 0x000000181918723e */ /* 0x000fe200000010ff */
[----:B--2---:R-:W-:Y:S01]  /*2300*/  @UP0 UMOV UR6, UR32 ;  /* 0x0000002000060c82 */ /* 0x004fe20008000000 */
[----:B------:R-:W-:Y:S01]  /*2310*/  F2FP.BF16.F32.PACK_AB R128, R129, R128 ;  /* 0x000000808180723e */ /* 0x000fe200000010ff */
[----:B------:R-:W-:Y:S01]  /*2320*/  @UP0 UMOV UR7, UR33 ;  /* 0x0000002100070c82 */ /* 0x000fe20008000000 */
[----:B------:R-:W-:-:S02]  /*2330*/  F2FP.BF16.F32.PACK_AB R58, R61, R60 ;  /* 0x0000003c3d3a723e */ /* 0x000fc400000010ff */
[----:B------:R-:W-:Y:S02]  /*2340*/  F2FP.BF16.F32.PACK_AB R59, R63, R62 ;  /* 0x0000003e3f3b723e */ /* 0x000fe400000010ff */
[----:B------:R-:W-:Y:S02]  /*2350*/  F2FP.BF16.F32.PACK_AB R25, R27, R26 ;  /* 0x0000001a1b19723e */ /* 0x000fe400000010ff */
[----:B------:R-:W-:Y:S01]  /*2360*/  F2FP.BF16.F32.PACK_AB R129, R131, R130 ;  /* 0x000000828381723e */ /* 0x000fe200000010ff */
[----:B------:R-:W1:Y:S02]  /*2370*/  @!P2 SYNCS.CCTL.IV [UR20+0xf008] ;  /* 0x00f00800ff00a9b1 */ /* 0x000e640008000014 */
[----:B-1----:R-:W-:Y:S01]  /*2380*/  BAR.SYNC.DEFER_BLOCKING 0x0 ;  /* 0x0000000000007b1d */ /* 0x002fe20000010000 */
[----:B------:R-:W-:Y:S02]  /*2390*/  F2FP.BF16.F32.PACK_AB R96, R97, R96 ;  /* 0x000000606160723e */ /* 0x000fe400000010ff */
[----:B------:R-:W-:-:S02]  /*23a0*/  F2FP.BF16.F32.PACK_AB R26, R29, R28 ;  /* 0x0000001c1d1a723e */ /* 0x000fc400000010ff */
[----:B------:R-:W-:Y:S02]  /*23b0*/  F2FP.BF16.F32.PACK_AB R27, R31, R30 ;  /* 0x0000001e1f1b723e */ /* 0x000fe400000010ff */
[----:B------:R-:W-:Y:S02]  /*23c0*/  LOP3.LUT R4, R0, 0x40, RZ, 0x3c, !PT ;  /* 0x0000004000047812 */ /* 0x000fe400078e3cff */
[----:B------:R-:W-:Y:S02]  /*23d0*/  F2FP.BF16.F32.PACK_AB R130, R133, R132 ;  /* 0x000000848582723e */ /* 0x000fe400000010ff */
[----:B------:R-:W-:Y:S01]  /*23e0*/  F2FP.BF16.F32.PACK_AB R131, R135, R134 ;  /* 0x000000868783723e */ /* 0x000fe200000010ff */
[----:B------:R-:W-:Y:S01]  /*23f0*/  VIADD R4, R4, UR20 ;  /* 0x0000001404047c36 */ /* 0x000fe20008000000 */
[----:B------:R-:W-:Y:S02]  /*2400*/  F2FP.BF16.F32.PACK_AB R97, R99, R98 ;  /* 0x000000626361723e */ /* 0x000fe400000010ff */
[----:B------:R-:W-:-:S02]  /*2410*/  F2FP.BF16.F32.PACK_AB R64, R65, R64 ;  /* 0x000000404140723e */ /* 0x000fc400000010ff */
[----:B------:R-:W-:Y:S02]  /*2420*/  F2FP.BF16.F32.PACK_AB R98, R101, R100 ;  /* 0x000000646562723e */ /* 0x000fe400000010ff */
[----:B------:R-:W-:Y:S02]  /*2430*/  F2FP.BF16.F32.PACK_AB R99, R103, R102 ;  /* 0x000000666763723e */ /* 0x000fe400000010ff */
[----:B------:R-:W-:Y:S02]  /*2440*/  F2FP.BF16.F32.PACK_AB R65, R67, R66 ;  /* 0x000000424341723e */ /* 0x000fe400000010ff */
[----:B------:R-:W-:Y:S01]  /*2450*/  F2FP.BF16.F32.PACK_AB R32, R33, R32 ;  /* 0x000000202120723e */ /* 0x000fe200000010ff */
[----:B------:R-:W1:Y:S02]  /*2460*/  @!P2 SYNCS.CCTL.IV [UR20+0xf010] ;  /* 0x00f01000ff00a9b1 */ /* 0x000e640008000014 */
[----:B-1----:R-:W-:Y:S01]  /*2470*/  STSM.16.M88.4 [R2], R120 ;  /* 0x0000007802007844 */ /* 0x002fe20000000200 */
[----:B------:R-:W-:-:S02]  /*2480*/  F2FP.BF16.F32.PACK_AB R136, R137, R136 ;  /* 0x000000888988723e */ /* 0x000fc400000010ff */
[----:B------:R-:W-:Y:S01]  /*2490*/  F2FP.BF16.F32.PACK_AB R66, R69, R68 ;  /* 0x000000444542723e */ /* 0x000fe200000010ff */
[----:B------:R-:W-:Y:S01]  /*24a0*/  STSM.16.M88.4 [R2+0x2000], R88 ;  /* 0x0020005802007844 */ /* 0x000fe20000000200 */
[----:B------:R-:W-:Y:S02]  /*24b0*/  F2FP.BF16.F32.PACK_AB R67, R71, R70 ;  /* 0x000000464743723e */ /* 0x000fe400000010ff */
[----:B------:R-:W-:Y:S01]  /*24c0*/  F2FP.BF16.F32.PACK_AB R33, R35, R34 ;  /* 0x000000222321723e */ /* 0x000fe200000010ff */
[----:B------:R-:W-:Y:S01]  /*24d0*/  STSM.16.M88.4 [R2+0x4000], R56 ;  /* 0x0040003802007844 */ /* 0x000fe20000000200 */
[----:B------:R-:W-:Y:S02]  /*24e0*/  F2FP.BF16.F32.PACK_AB R137, R139, R138 ;  /* 0x0000008a8b89723e */ /* 0x000fe400000010ff */
[----:B------:R-:W-:Y:S01]  /*24f0*/  F2FP.BF16.F32.PACK_AB R104, R105, R104 ;  /* 0x000000686968723e */ /* 0x000fe200000010ff */
[----:B------:R-:W-:Y:S01]  /*2500*/  STSM.16.M88.4 [R2+0x6000], R24 ;  /* 0x0060001802007844 */ /* 0x000fe20000000200 */
[----:B------:R-:W-:-:S02]  /*2510*/  F2FP.BF16.F32.PACK_AB R34, R37, R36 ;  /* 0x000000242522723e */ /* 0x000fc400000010ff */
[----:B------:R-:W-:Y:S01]  /*2520*/  F2FP.BF16.F32.PACK_AB R35, R39, R38 ;  /* 0x000000262723723e */ /* 0x000fe200000010ff */
[----:B------:R-:W-:Y:S01]  /*2530*/  STSM.16.M88.4 [R3], R128 ;  /* 0x0000008003007844 */ /* 0x000fe20000000200 */
[----:B------:R-:W-:Y:S02]  /*2540*/  LOP3.LUT R0, R0, 0x60, RZ, 0x3c, !PT ;  /* 0x0000006000007812 */ /* 0x000fe400078e3cff */
[----:B------:R-:W-:Y:S01]  /*2550*/  F2FP.BF16.F32.PACK_AB R138, R141, R140 ;  /* 0x0000008c8d8a723e */ /* 0x000fe200000010ff */
[----:B------:R-:W-:Y:S01]  /*2560*/  STSM.16.M88.4 [R3+0x2000], R96 ;  /* 0x0020006003007844 */ /* 0x000fe20000000200 */
[----:B------:R-:W-:Y:S01]  /*2570*/  F2FP.BF16.F32.PACK_AB R139, R143, R142 ;  /* 0x0000008e8f8b723e */ /* 0x000fe200000010ff */
[----:B------:R-:W-:Y:S01]  /*2580*/  VIADD R0, R0, UR20 ;  /* 0x0000001400007c36 */ /* 0x000fe20008000000 */
[----:B------:R-:W-:Y:S01]  /*2590*/  F2FP.BF16.F32.PACK_AB R105, R107, R106 ;  /* 0x0000006a6b69723e */ /* 0x000fe200000010ff */
[----:B------:R-:W-:Y:S01]  /*25a0*/  STSM.16.M88.4 [R3+0x4000], R64 ;  /* 0x0040004003007844 */ /* 0x000fe20000000200 */
[----:B------:R-:W-:-:S02]  /*25b0*/  F2FP.BF16.F32.PACK_AB R72, R73, R72 ;  /* 0x000000484948723e */ /* 0x000fc400000010ff */
[----:B------:R-:W-:Y:S01]  /*25c0*/  F2FP.BF16.F32.PACK_AB R106, R109, R108 ;  /* 0x0000006c6d6a723e */ /* 0x000fe200000010ff */
[----:B------:R-:W-:Y:S01]  /*25d0*/  STSM.16.M88.4 [R3+0x6000], R32 ;  /* 0x0060002003007844 */ /* 0x000fe20000000200 */
[----:B------:R-:W-:Y:S02]  /*25e0*/  F2FP.BF16.F32.PACK_AB R107, R111, R110 ;  /* 0x0000006e6f6b723e */ /* 0x000fe400000010ff */
[----:B------:R-:W-:Y:S01]  /*25f0*/  F2FP.BF16.F32.PACK_AB R73, R75, R74 ;  /* 0x0000004a4b49723e */ /* 0x000fe200000010ff */
[----:B------:R-:W-:Y:S01]  /*2600*/  STSM.16.M88.4 [R4], R136 ;  /* 0x0000008804007844 */ /* 0x000fe20000000200 */
[----:B------:R-:W-:Y:S02]  /*2610*/  F2FP.BF16.F32.PACK_AB R40, R41, R40 ;  /* 0x000000282928723e */ /* 0x000fe400000010ff */
[----:B------:R-:W-:Y:S01]  /*2620*/  F2FP.BF16.F32.PACK_AB R144, R145, R144 ;  /* 0x000000909190723e */ /* 0x000fe200000010ff */
[----:B------:R-:W-:Y:S01]  /*2630*/  STSM.16.M88.4 [R4+0x2000], R104 ;  /* 0x0020006804007844 */ /* 0x000fe20000000200 */
[----:B------:R-:W-:-:S02]  /*2640*/  F2FP.BF16.F32.PACK_AB R74, R77, R76 ;  /* 0x0000004c4d4a723e */ /* 0x000fc400000010ff */
[----:B------:R-:W-:Y:S02]  /*2650*/  F2FP.BF16.F32.PACK_AB R75, R79, R78 ;  /* 0x0000004e4f4b723e */ /* 0x000fe400000010ff */
[----:B------:R-:W-:Y:S02]  /*2660*/  F2FP.BF16.F32.PACK_AB R41, R43, R42 ;  /* 0x0000002a2b29723e */ /* 0x000fe400000010ff */
[----:B------:R-:W-:Y:S01]  /*2670*/  F2FP.BF16.F32.PACK_AB R145, R147, R146 ;  /* 0x000000929391723e */ /* 0x000fe200000010ff */
[----:B------:R-:W-:Y:S01]  /*2680*/  STSM.16.M88.4 [R4+0x4000], R72 ;  /* 0x0040004804007844 */ /* 0x000fe20000000200 */
[----:B------:R-:W-:Y:S02]  /*2690*/  F2FP.BF16.F32.PACK_AB R112, R113, R112 ;  /* 0x000000707170723e */ /* 0x000fe400000010ff */
[----:B------:R-:W-:Y:S02]  /*26a0*/  F2FP.BF16.F32.PACK_AB R42, R45, R44 ;  /* 0x0000002c2d2a723e */ /* 0x000fe400000010ff */
[----:B------:R-:W-:-:S02]  /*26b0*/  F2FP.BF16.F32.PACK_AB R43, R47, R46 ;  /* 0x0000002e2f2b723e */ /* 0x000fc400000010ff */
[----:B------:R-:W-:Y:S02]  /*26c0*/  F2FP.BF16.F32.PACK_AB R146, R149, R148 ;  /* 0x000000949592723e */ /* 0x000fe400000010ff */
[----:B------:R-:W-:Y:S01]  /*26d0*/  F2FP.BF16.F32.PACK_AB R147, R151, R150 ;  /* 0x000000969793723e */ /* 0x000fe200000010ff */
[----:B------:R-:W-:Y:S01]  /*26e0*/  STSM.16.M88.4 [R4+0x6000], R40 ;  /* 0x0060002804007844 */ /* 0x000fe20000000200 */
[----:B------:R-:W-:Y:S02]  /*26f0*/  F2FP.BF16.F32.PACK_AB R113, R115, R114 ;  /* 0x000000727371723e */ /* 0x000fe400000010ff */
[----:B------:R-:W-:Y:S01]  /*2700*/  F2FP.BF16.F32.PACK_AB R80, R81, R80 ;  /* 0x000000505150723e */ /* 0x000fe200000010ff */
[----:B------:R-:W-:Y:S01]  /*2710*/  STSM.16.M88.4 [R0], R144 ;  /* 0x0000009000007844 */ /* 0x000fe20000000200 */
[----:B------:R-:W-:Y:S02]  /*2720*/  F2FP.BF16.F32.PACK_AB R114, R117, R116 ;  /* 0x000000747572723e */ /* 0x000fe400000010ff */
[----:B------:R-:W-:-:S02]  /*2730*/  F2FP.BF16.F32.PACK_AB R115, R119, R118 ;  /* 0x000000767773723e */ /* 0x000fc400000010ff */
[----:B------:R-:W-:Y:S02]  /*2740*/  F2FP.BF16.F32.PACK_AB R81, R83, R82 ;  /* 0x000000525351723e */ /* 0x000fe400000010ff */
[----:B------:R-:W-:Y:S01]  /*2750*/  F2FP.BF16.F32.PACK_AB R48, R49, R48 ;  /* 0x000000303130723e */ /* 0x000fe200000010ff */
[----:B------:R-:W-:Y:S01]  /*2760*/  STSM.16.M88.4 [R0+0x2000], R112 ;  /* 0x0020007000007844 */ /* 0x000fe20000000200 */
[----:B------:R-:W-:Y:S02]  /*2770*/  F2FP.BF16.F32.PACK_AB R82, R85, R84 ;  /* 0x000000545552723e */ /* 0x000fe400000010ff */
[----:B------:R-:W-:Y:S02]  /*2780*/  F2FP.BF16.F32.PACK_AB R83, R87, R86 ;  /* 0x000000565753723e */ /* 0x000fe400000010ff */
[----:B------:R-:W-:Y:S02]  /*2790*/  F2FP.BF16.F32.PACK_AB R49, R51, R50 ;  /* 0x000000323331723e */ /* 0x000fe400000010ff */
[----:B------:R-:W-:Y:S01]  /*27a0*/  F2FP.BF16.F32.PACK_AB R50, R53, R52 ;  /* 0x000000343532723e */ /* 0x000fe200000010ff */
[----:B------:R-:W-:Y:S01]  /*27b0*/  STSM.16.M88.4 [R0+0x4000], R80 ;  /* 0x0040005000007844 */ /* 0x000fe20000000200 */
[----:B------:R-:W-:-:S05]  /*27c0*/  F2FP.BF16.F32.PACK_AB R51, R55, R54 ;  /* 0x000000363733723e */ /* 0x000fca00000010ff */
[----:B------:R-:W-:Y:S01]  /*27d0*/  STSM.16.M88.4 [R0+0x6000], R48 ;  /* 0x0060003000007844 */ /* 0x000fe20000000200 */
[----:B------:R1:W-:Y:S06]  /*27e0*/  MEMBAR.ALL.CTA ;  /* 0x0000000000007992 */ /* 0x0003ec0000008000 */
[----:B-1----:R-:W1:Y:S02]  /*27f0*/  FENCE.VIEW.ASYNC.S ;  /* 0x00000000000073c6 */ /* 0x002e640000000000 */
[----:B-1----:R-:W-:Y:S06]  /*2800*/  BAR.SYNC.DEFER_BLOCKING 0x0 ;  /* 0x0000000000007b1d */ /* 0x002fec0000010000 */
[----:B------:R1:W-:Y:S01]  /*2810*/  @UP1 UTMASTG.2D [UR20], [UR6] ;  /* 0x00000014060013b5 */ /* 0x0003e20008008000 */
[----:B------:R0:W-:Y:S01]  /*2820*/  UTMACMDFLUSH ;  /* 0x00000000000079b7 */ /* 0x0001e20000000000 */
[----:B------:R-:W-:-:S04]  /*2830*/  DEPBAR.LE SB0, 0x0 ;  /* 0x000080000000791a */ /* 0x000fc80000000000 */
[----:B------:R-:W-:Y:S06]  /*2840*/  BAR.SYNC.DEFER_BLOCKING 0x0 ;  /* 0x0000000000007b1d */ /* 0x000fec0000010000 */
[----:B-1----:R-:W-:Y:S05]  /*2850*/  EXIT ;  /* 0x000000000000794d */ /* 0x002fea0003800000 */
.L_x_48:
[----:B------:R-:W1:Y:S02]  /*2860*/  SYNCS.PHASECHK.TRANS64.TRYWAIT P0, [UR21+0xf000], R3 ;  /* 0x00f00003ff0075a7 */ /* 0x000e640008000155 */
[----:B-1----:R-:W-:Y:S05]  /*2870*/  @!P0 BRA `(.L_x_48) ;  /* 0xfffffffc00f88947 */ /* 0x002fea000383ffff */
[----:B------:R-:W-:Y:S05]  /*2880*/  BRA `(.L_x_50) ;  /* 0xfffffff4008c7947 */ /* 0x000fea000383ffff */
.L_x_51:
[----:B------:R-:W-:-:S00]  /*2890*/  BRA `(.L_x_51) ;  /* 0xfffffffc00fc7947 */ /* 0x000fc0000383ffff */
[----:B------:R-:W-:-:S00]  /*28a0*/  NOP ;  /* 0x0000000000007918 */ /* 0x000fc00000000000 */
        /* <DEDUP_REMOVED lines=13> */
.L_x_52:


//--------------------- .nv.shared.gluon_wgmma    --------------------------
	.section	.nv.shared.gluon_wgmma,"aw",@nobits
	.sectionflags	@""
	.align	16
	.zero		1024


//--------------------- .nv.shared.reserved.0     --------------------------
	.section	.nv.shared.reserved.0,"aw",@nobits
	.weak		__nv_reservedSMEM_offset_0_alias
	.size		__nv_reservedSMEM_offset_0_alias, 0, 0
	.other		__nv_reservedSMEM_offset_0_alias,@"STO_CUDA_RESERVED_SHARED STV_DEFAULT"
__nv_reservedSMEM_offset_0_alias:
	.zero		0


//--------------------- .nv.constant0.gluon_wgmma --------------------------
	.section	.nv.constant0.gluon_wgmma,"a",@progbits
	.sectionflags	@""
	.align	4
.nv.constant0.gluon_wgmma:
	.zero		608


//--------------------- SYMBOLS --------------------------

	.type		.nv.reservedSmem.offset0,@object
	.size		.nv.reservedSmem.offset0,0x4
